//
// Generated by NVIDIA NVVM Compiler
//
// Compiler Build ID: CL-36424714
// Cuda compilation tools, release 13.0, V13.0.88
// Based on NVVM 20.0.0
//

.version 9.0
.target sm_100
.address_size 64

	// .globl	_Z14aes_ctr_kernelPKhPhPKjS0_y
.const .align 1 .b8 d_SBOX[256];
.const .align 1 .b8 d_RCON[10];
.const .align 1 .b8 d_MIX_COLUMNS_MATRIX[16];

.visible .entry _Z14aes_ctr_kernelPKhPhPKjS0_y(
	.param .u64 .ptr .align 1 _Z14aes_ctr_kernelPKhPhPKjS0_y_param_0,
	.param .u64 .ptr .align 1 _Z14aes_ctr_kernelPKhPhPKjS0_y_param_1,
	.param .u64 .ptr .align 1 _Z14aes_ctr_kernelPKhPhPKjS0_y_param_2,
	.param .u64 .ptr .align 1 _Z14aes_ctr_kernelPKhPhPKjS0_y_param_3,
	.param .u64 _Z14aes_ctr_kernelPKhPhPKjS0_y_param_4
)
{
	.local .align 16 .b8 	__local_depot0[16];
	.reg .b64 	%SP;
	.reg .b64 	%SPL;
	.reg .pred 	%p<142>;
	.reg .b16 	%rs<992>;
	.reg .b32 	%r<139>;
	.reg .b64 	%rd<143>;

	mov.u64 	%SPL, __local_depot0;
	ld.param.u64 	%rd14, [_Z14aes_ctr_kernelPKhPhPKjS0_y_param_4];
	add.u64 	%rd1, %SPL, 0;
	mov.u32 	%r5, %ctaid.x;
	mov.u32 	%r6, %ntid.x;
	mov.u32 	%r7, %tid.x;
	mad.lo.s32 	%r8, %r5, %r6, %r7;
	cvt.u64.u32 	%rd16, %r8;
	setp.le.u64 	%p1, %rd14, %rd16;
	@%p1 bra 	$L__BB0_37;
	ld.param.u64 	%rd140, [_Z14aes_ctr_kernelPKhPhPKjS0_y_param_3];
	ld.param.u64 	%rd138, [_Z14aes_ctr_kernelPKhPhPKjS0_y_param_2];
	cvta.to.global.u64 	%rd17, %rd140;
	ld.global.u8 	%rs156, [%rd17];
	ld.global.u8 	%rs157, [%rd17+1];
	ld.global.u8 	%rs158, [%rd17+2];
	ld.global.u8 	%rs159, [%rd17+3];
	ld.global.u8 	%rs160, [%rd17+4];
	ld.global.u8 	%rs161, [%rd17+5];
	ld.global.u8 	%rs162, [%rd17+6];
	ld.global.u8 	%rs163, [%rd17+7];
	ld.global.u8 	%rs164, [%rd17+8];
	ld.global.u8 	%rs165, [%rd17+9];
	ld.global.u8 	%rs166, [%rd17+10];
	ld.global.u8 	%rs167, [%rd17+11];
	st.local.v2.u8 	[%rd1], {%rs156, %rs160};
	st.local.u8 	[%rd1+2], %rs164;
	cvta.to.global.u64 	%rd18, %rd138;
	ld.global.u32 	%r14, [%rd18];
	shr.u32 	%r15, %r14, 24;
	cvt.u16.u32 	%rs168, %r15;
	xor.b16  	%rs991, %rs156, %rs168;
	{ .reg .b16 tmp; mov.b32 {tmp, %rs169}, %r14; }
	xor.b16  	%rs987, %rs157, %rs169;
	shr.u32 	%r16, %r14, 8;
	cvt.u16.u32 	%rs170, %r16;
	xor.b16  	%rs983, %rs158, %rs170;
	cvt.u16.u32 	%rs171, %r14;
	xor.b16  	%rs979, %rs159, %rs171;
	ld.global.u32 	%r17, [%rd18+4];
	shr.u32 	%r18, %r17, 24;
	cvt.u16.u32 	%rs172, %r18;
	xor.b16  	%rs990, %rs160, %rs172;
	{ .reg .b16 tmp; mov.b32 {tmp, %rs173}, %r17; }
	xor.b16  	%rs986, %rs161, %rs173;
	shr.u32 	%r19, %r17, 8;
	cvt.u16.u32 	%rs174, %r19;
	xor.b16  	%rs982, %rs162, %rs174;
	cvt.u16.u32 	%rs175, %r17;
	xor.b16  	%rs978, %rs163, %rs175;
	ld.global.u32 	%r20, [%rd18+8];
	shr.u32 	%r21, %r20, 24;
	cvt.u16.u32 	%rs176, %r21;
	xor.b16  	%rs989, %rs164, %rs176;
	{ .reg .b16 tmp; mov.b32 {tmp, %rs177}, %r20; }
	xor.b16  	%rs985, %rs165, %rs177;
	shr.u32 	%r22, %r20, 8;
	cvt.u16.u32 	%rs178, %r22;
	xor.b16  	%rs981, %rs166, %rs178;
	cvt.u16.u32 	%rs179, %r20;
	xor.b16  	%rs977, %rs167, %rs179;
	ld.global.u32 	%r23, [%rd18+12];
	xor.b32  	%r24, %r8, %r23;
	shr.u32 	%r25, %r24, 24;
	cvt.u16.u32 	%rs988, %r25;
	{ .reg .b16 tmp; mov.b32 {tmp, %rs984}, %r24; }
	shr.u32 	%r26, %r24, 8;
	cvt.u16.u32 	%rs980, %r26;
	cvt.u16.u32 	%rs976, %r24;
	ld.const.s8 	%rs17, [d_MIX_COLUMNS_MATRIX];
	ld.const.s8 	%rs18, [d_MIX_COLUMNS_MATRIX+1];
	ld.const.s8 	%rs19, [d_MIX_COLUMNS_MATRIX+2];
	ld.const.s8 	%rs20, [d_MIX_COLUMNS_MATRIX+3];
	ld.const.s8 	%rs21, [d_MIX_COLUMNS_MATRIX+4];
	ld.const.s8 	%rs22, [d_MIX_COLUMNS_MATRIX+5];
	ld.const.s8 	%rs23, [d_MIX_COLUMNS_MATRIX+6];
	ld.const.s8 	%rs24, [d_MIX_COLUMNS_MATRIX+7];
	ld.const.s8 	%rs25, [d_MIX_COLUMNS_MATRIX+8];
	ld.const.s8 	%rs26, [d_MIX_COLUMNS_MATRIX+9];
	ld.const.s8 	%rs27, [d_MIX_COLUMNS_MATRIX+10];
	ld.const.s8 	%rs28, [d_MIX_COLUMNS_MATRIX+11];
	ld.const.s8 	%rs29, [d_MIX_COLUMNS_MATRIX+12];
	ld.const.s8 	%rs30, [d_MIX_COLUMNS_MATRIX+13];
	ld.const.s8 	%rs31, [d_MIX_COLUMNS_MATRIX+14];
	ld.const.s8 	%rs32, [d_MIX_COLUMNS_MATRIX+15];
	shl.b16 	%rs180, %rs17, 1;
	xor.b16  	%rs181, %rs180, 27;
	setp.lt.s16 	%p2, %rs17, 0;
	selp.b16 	%rs182, %rs181, %rs180, %p2;
	cvt.s16.s8 	%rs33, %rs182;
	shl.b16 	%rs183, %rs182, 1;
	xor.b16  	%rs184, %rs183, 27;
	setp.lt.s16 	%p3, %rs33, 0;
	selp.b16 	%rs185, %rs184, %rs183, %p3;
	cvt.s16.s8 	%rs34, %rs185;
	shl.b16 	%rs186, %rs185, 1;
	xor.b16  	%rs187, %rs186, 27;
	setp.lt.s16 	%p4, %rs34, 0;
	selp.b16 	%rs188, %rs187, %rs186, %p4;
	cvt.s16.s8 	%rs35, %rs188;
	shl.b16 	%rs189, %rs188, 1;
	xor.b16  	%rs190, %rs189, 27;
	setp.lt.s16 	%p5, %rs35, 0;
	selp.b16 	%rs191, %rs190, %rs189, %p5;
	cvt.s16.s8 	%rs36, %rs191;
	shl.b16 	%rs192, %rs191, 1;
	xor.b16  	%rs193, %rs192, 27;
	setp.lt.s16 	%p6, %rs36, 0;
	selp.b16 	%rs194, %rs193, %rs192, %p6;
	cvt.s16.s8 	%rs37, %rs194;
	shl.b16 	%rs195, %rs18, 1;
	xor.b16  	%rs196, %rs195, 27;
	setp.lt.s16 	%p7, %rs18, 0;
	selp.b16 	%rs197, %rs196, %rs195, %p7;
	cvt.s16.s8 	%rs38, %rs197;
	shl.b16 	%rs198, %rs197, 1;
	xor.b16  	%rs199, %rs198, 27;
	setp.lt.s16 	%p8, %rs38, 0;
	selp.b16 	%rs200, %rs199, %rs198, %p8;
	cvt.s16.s8 	%rs39, %rs200;
	shl.b16 	%rs201, %rs200, 1;
	xor.b16  	%rs202, %rs201, 27;
	setp.lt.s16 	%p9, %rs39, 0;
	selp.b16 	%rs203, %rs202, %rs201, %p9;
	cvt.s16.s8 	%rs40, %rs203;
	shl.b16 	%rs204, %rs203, 1;
	xor.b16  	%rs205, %rs204, 27;
	setp.lt.s16 	%p10, %rs40, 0;
	selp.b16 	%rs206, %rs205, %rs204, %p10;
	cvt.s16.s8 	%rs41, %rs206;
	shl.b16 	%rs207, %rs206, 1;
	xor.b16  	%rs208, %rs207, 27;
	setp.lt.s16 	%p11, %rs41, 0;
	selp.b16 	%rs209, %rs208, %rs207, %p11;
	cvt.s16.s8 	%rs42, %rs209;
	shl.b16 	%rs210, %rs209, 1;
	xor.b16  	%rs211, %rs210, 27;
	setp.lt.s16 	%p12, %rs42, 0;
	selp.b16 	%rs212, %rs211, %rs210, %p12;
	cvt.s16.s8 	%rs43, %rs212;
	shl.b16 	%rs213, %rs19, 1;
	xor.b16  	%rs214, %rs213, 27;
	setp.lt.s16 	%p13, %rs19, 0;
	selp.b16 	%rs215, %rs214, %rs213, %p13;
	cvt.s16.s8 	%rs44, %rs215;
	shl.b16 	%rs216, %rs215, 1;
	xor.b16  	%rs217, %rs216, 27;
	setp.lt.s16 	%p14, %rs44, 0;
	selp.b16 	%rs218, %rs217, %rs216, %p14;
	cvt.s16.s8 	%rs45, %rs218;
	shl.b16 	%rs219, %rs20, 1;
	xor.b16  	%rs220, %rs219, 27;
	setp.lt.s16 	%p15, %rs20, 0;
	selp.b16 	%rs221, %rs220, %rs219, %p15;
	cvt.s16.s8 	%rs46, %rs221;
	shl.b16 	%rs222, %rs221, 1;
	xor.b16  	%rs223, %rs222, 27;
	setp.lt.s16 	%p16, %rs46, 0;
	selp.b16 	%rs224, %rs223, %rs222, %p16;
	cvt.s16.s8 	%rs47, %rs224;
	shl.b16 	%rs225, %rs224, 1;
	xor.b16  	%rs226, %rs225, 27;
	setp.lt.s16 	%p17, %rs47, 0;
	selp.b16 	%rs227, %rs226, %rs225, %p17;
	cvt.s16.s8 	%rs48, %rs227;
	shl.b16 	%rs228, %rs227, 1;
	xor.b16  	%rs229, %rs228, 27;
	setp.lt.s16 	%p18, %rs48, 0;
	selp.b16 	%rs230, %rs229, %rs228, %p18;
	cvt.s16.s8 	%rs49, %rs230;
	shl.b16 	%rs231, %rs230, 1;
	xor.b16  	%rs232, %rs231, 27;
	setp.lt.s16 	%p19, %rs49, 0;
	selp.b16 	%rs233, %rs232, %rs231, %p19;
	cvt.s16.s8 	%rs50, %rs233;
	shl.b16 	%rs234, %rs233, 1;
	xor.b16  	%rs235, %rs234, 27;
	setp.lt.s16 	%p20, %rs50, 0;
	selp.b16 	%rs236, %rs235, %rs234, %p20;
	cvt.s16.s8 	%rs51, %rs236;
	shl.b16 	%rs237, %rs21, 1;
	xor.b16  	%rs238, %rs237, 27;
	setp.lt.s16 	%p21, %rs21, 0;
	selp.b16 	%rs239, %rs238, %rs237, %p21;
	cvt.s16.s8 	%rs52, %rs239;
	shl.b16 	%rs240, %rs239, 1;
	xor.b16  	%rs241, %rs240, 27;
	setp.lt.s16 	%p22, %rs52, 0;
	selp.b16 	%rs242, %rs241, %rs240, %p22;
	cvt.s16.s8 	%rs53, %rs242;
	shl.b16 	%rs243, %rs242, 1;
	xor.b16  	%rs244, %rs243, 27;
	setp.lt.s16 	%p23, %rs53, 0;
	selp.b16 	%rs245, %rs244, %rs243, %p23;
	cvt.s16.s8 	%rs54, %rs245;
	shl.b16 	%rs246, %rs245, 1;
	xor.b16  	%rs247, %rs246, 27;
	setp.lt.s16 	%p24, %rs54, 0;
	selp.b16 	%rs248, %rs247, %rs246, %p24;
	cvt.s16.s8 	%rs55, %rs248;
	shl.b16 	%rs249, %rs248, 1;
	xor.b16  	%rs250, %rs249, 27;
	setp.lt.s16 	%p25, %rs55, 0;
	selp.b16 	%rs251, %rs250, %rs249, %p25;
	cvt.s16.s8 	%rs56, %rs251;
	shl.b16 	%rs252, %rs251, 1;
	xor.b16  	%rs253, %rs252, 27;
	setp.lt.s16 	%p26, %rs56, 0;
	selp.b16 	%rs254, %rs253, %rs252, %p26;
	cvt.s16.s8 	%rs57, %rs254;
	shl.b16 	%rs255, %rs22, 1;
	xor.b16  	%rs256, %rs255, 27;
	setp.lt.s16 	%p27, %rs22, 0;
	selp.b16 	%rs257, %rs256, %rs255, %p27;
	cvt.s16.s8 	%rs58, %rs257;
	shl.b16 	%rs258, %rs257, 1;
	xor.b16  	%rs259, %rs258, 27;
	setp.lt.s16 	%p28, %rs58, 0;
	selp.b16 	%rs260, %rs259, %rs258, %p28;
	cvt.s16.s8 	%rs59, %rs260;
	shl.b16 	%rs261, %rs260, 1;
	xor.b16  	%rs262, %rs261, 27;
	setp.lt.s16 	%p29, %rs59, 0;
	selp.b16 	%rs263, %rs262, %rs261, %p29;
	cvt.s16.s8 	%rs264, %rs263;
	shl.b16 	%rs265, %rs263, 1;
	xor.b16  	%rs266, %rs265, 27;
	setp.lt.s16 	%p30, %rs264, 0;
	selp.b16 	%rs267, %rs266, %rs265, %p30;
	cvt.s16.s8 	%rs60, %rs267;
	shl.b16 	%rs268, %rs267, 1;
	xor.b16  	%rs269, %rs268, 27;
	setp.lt.s16 	%p31, %rs60, 0;
	selp.b16 	%rs270, %rs269, %rs268, %p31;
	cvt.s16.s8 	%rs61, %rs270;
	shl.b16 	%rs271, %rs270, 1;
	xor.b16  	%rs272, %rs271, 27;
	setp.lt.s16 	%p32, %rs61, 0;
	selp.b16 	%rs273, %rs272, %rs271, %p32;
	cvt.s16.s8 	%rs62, %rs273;
	shl.b16 	%rs274, %rs23, 1;
	xor.b16  	%rs275, %rs274, 27;
	setp.lt.s16 	%p33, %rs23, 0;
	selp.b16 	%rs276, %rs275, %rs274, %p33;
	cvt.s16.s8 	%rs63, %rs276;
	shl.b16 	%rs277, %rs276, 1;
	xor.b16  	%rs278, %rs277, 27;
	setp.lt.s16 	%p34, %rs63, 0;
	selp.b16 	%rs279, %rs278, %rs277, %p34;
	cvt.s16.s8 	%rs280, %rs279;
	shl.b16 	%rs281, %rs279, 1;
	xor.b16  	%rs282, %rs281, 27;
	setp.lt.s16 	%p35, %rs280, 0;
	selp.b16 	%rs283, %rs282, %rs281, %p35;
	cvt.s16.s8 	%rs64, %rs283;
	shl.b16 	%rs284, %rs24, 1;
	xor.b16  	%rs285, %rs284, 27;
	setp.lt.s16 	%p36, %rs24, 0;
	selp.b16 	%rs286, %rs285, %rs284, %p36;
	cvt.s16.s8 	%rs65, %rs286;
	shl.b16 	%rs287, %rs286, 1;
	xor.b16  	%rs288, %rs287, 27;
	setp.lt.s16 	%p37, %rs65, 0;
	selp.b16 	%rs289, %rs288, %rs287, %p37;
	cvt.s16.s8 	%rs66, %rs289;
	shl.b16 	%rs290, %rs289, 1;
	xor.b16  	%rs291, %rs290, 27;
	setp.lt.s16 	%p38, %rs66, 0;
	selp.b16 	%rs292, %rs291, %rs290, %p38;
	cvt.s16.s8 	%rs67, %rs292;
	shl.b16 	%rs293, %rs292, 1;
	xor.b16  	%rs294, %rs293, 27;
	setp.lt.s16 	%p39, %rs67, 0;
	selp.b16 	%rs295, %rs294, %rs293, %p39;
	cvt.s16.s8 	%rs68, %rs295;
	shl.b16 	%rs296, %rs295, 1;
	xor.b16  	%rs297, %rs296, 27;
	setp.lt.s16 	%p40, %rs68, 0;
	selp.b16 	%rs298, %rs297, %rs296, %p40;
	cvt.s16.s8 	%rs69, %rs298;
	shl.b16 	%rs299, %rs298, 1;
	xor.b16  	%rs300, %rs299, 27;
	setp.lt.s16 	%p41, %rs69, 0;
	selp.b16 	%rs301, %rs300, %rs299, %p41;
	cvt.s16.s8 	%rs70, %rs301;
	shl.b16 	%rs302, %rs25, 1;
	xor.b16  	%rs303, %rs302, 27;
	setp.lt.s16 	%p42, %rs25, 0;
	selp.b16 	%rs304, %rs303, %rs302, %p42;
	cvt.s16.s8 	%rs71, %rs304;
	shl.b16 	%rs305, %rs304, 1;
	xor.b16  	%rs306, %rs305, 27;
	setp.lt.s16 	%p43, %rs71, 0;
	selp.b16 	%rs307, %rs306, %rs305, %p43;
	cvt.s16.s8 	%rs72, %rs307;
	shl.b16 	%rs308, %rs307, 1;
	xor.b16  	%rs309, %rs308, 27;
	setp.lt.s16 	%p44, %rs72, 0;
	selp.b16 	%rs310, %rs309, %rs308, %p44;
	cvt.s16.s8 	%rs73, %rs310;
	shl.b16 	%rs311, %rs310, 1;
	xor.b16  	%rs312, %rs311, 27;
	setp.lt.s16 	%p45, %rs73, 0;
	selp.b16 	%rs313, %rs312, %rs311, %p45;
	cvt.s16.s8 	%rs74, %rs313;
	shl.b16 	%rs314, %rs313, 1;
	xor.b16  	%rs315, %rs314, 27;
	setp.lt.s16 	%p46, %rs74, 0;
	selp.b16 	%rs316, %rs315, %rs314, %p46;
	cvt.s16.s8 	%rs75, %rs316;
	shl.b16 	%rs317, %rs316, 1;
	xor.b16  	%rs318, %rs317, 27;
	setp.lt.s16 	%p47, %rs75, 0;
	selp.b16 	%rs319, %rs318, %rs317, %p47;
	cvt.s16.s8 	%rs76, %rs319;
	shl.b16 	%rs320, %rs26, 1;
	xor.b16  	%rs321, %rs320, 27;
	setp.lt.s16 	%p48, %rs26, 0;
	selp.b16 	%rs322, %rs321, %rs320, %p48;
	cvt.s16.s8 	%rs77, %rs322;
	shl.b16 	%rs323, %rs322, 1;
	xor.b16  	%rs324, %rs323, 27;
	setp.lt.s16 	%p49, %rs77, 0;
	selp.b16 	%rs325, %rs324, %rs323, %p49;
	cvt.s16.s8 	%rs78, %rs325;
	shl.b16 	%rs326, %rs325, 1;
	xor.b16  	%rs327, %rs326, 27;
	setp.lt.s16 	%p50, %rs78, 0;
	selp.b16 	%rs328, %rs327, %rs326, %p50;
	cvt.s16.s8 	%rs79, %rs328;
	shl.b16 	%rs329, %rs328, 1;
	xor.b16  	%rs330, %rs329, 27;
	setp.lt.s16 	%p51, %rs79, 0;
	selp.b16 	%rs331, %rs330, %rs329, %p51;
	cvt.s16.s8 	%rs80, %rs331;
	shl.b16 	%rs332, %rs331, 1;
	xor.b16  	%rs333, %rs332, 27;
	setp.lt.s16 	%p52, %rs80, 0;
	selp.b16 	%rs334, %rs333, %rs332, %p52;
	cvt.s16.s8 	%rs81, %rs334;
	shl.b16 	%rs335, %rs334, 1;
	xor.b16  	%rs336, %rs335, 27;
	setp.lt.s16 	%p53, %rs81, 0;
	selp.b16 	%rs337, %rs336, %rs335, %p53;
	cvt.s16.s8 	%rs82, %rs337;
	shl.b16 	%rs338, %rs27, 1;
	xor.b16  	%rs339, %rs338, 27;
	setp.lt.s16 	%p54, %rs27, 0;
	selp.b16 	%rs340, %rs339, %rs338, %p54;
	cvt.s16.s8 	%rs83, %rs340;
	shl.b16 	%rs341, %rs340, 1;
	xor.b16  	%rs342, %rs341, 27;
	setp.lt.s16 	%p55, %rs83, 0;
	selp.b16 	%rs343, %rs342, %rs341, %p55;
	cvt.s16.s8 	%rs84, %rs343;
	shl.b16 	%rs344, %rs343, 1;
	xor.b16  	%rs345, %rs344, 27;
	setp.lt.s16 	%p56, %rs84, 0;
	selp.b16 	%rs346, %rs345, %rs344, %p56;
	cvt.s16.s8 	%rs85, %rs346;
	shl.b16 	%rs347, %rs346, 1;
	xor.b16  	%rs348, %rs347, 27;
	setp.lt.s16 	%p57, %rs85, 0;
	selp.b16 	%rs349, %rs348, %rs347, %p57;
	cvt.s16.s8 	%rs86, %rs349;
	shl.b16 	%rs350, %rs349, 1;
	xor.b16  	%rs351, %rs350, 27;
	setp.lt.s16 	%p58, %rs86, 0;
	selp.b16 	%rs352, %rs351, %rs350, %p58;
	cvt.s16.s8 	%rs87, %rs352;
	shl.b16 	%rs353, %rs352, 1;
	xor.b16  	%rs354, %rs353, 27;
	setp.lt.s16 	%p59, %rs87, 0;
	selp.b16 	%rs355, %rs354, %rs353, %p59;
	cvt.s16.s8 	%rs88, %rs355;
	shl.b16 	%rs356, %rs28, 1;
	xor.b16  	%rs357, %rs356, 27;
	setp.lt.s16 	%p60, %rs28, 0;
	selp.b16 	%rs358, %rs357, %rs356, %p60;
	cvt.s16.s8 	%rs89, %rs358;
	shl.b16 	%rs359, %rs358, 1;
	xor.b16  	%rs360, %rs359, 27;
	setp.lt.s16 	%p61, %rs89, 0;
	selp.b16 	%rs361, %rs360, %rs359, %p61;
	cvt.s16.s8 	%rs90, %rs361;
	shl.b16 	%rs362, %rs361, 1;
	xor.b16  	%rs363, %rs362, 27;
	setp.lt.s16 	%p62, %rs90, 0;
	selp.b16 	%rs364, %rs363, %rs362, %p62;
	cvt.s16.s8 	%rs91, %rs364;
	shl.b16 	%rs365, %rs364, 1;
	xor.b16  	%rs366, %rs365, 27;
	setp.lt.s16 	%p63, %rs91, 0;
	selp.b16 	%rs367, %rs366, %rs365, %p63;
	cvt.s16.s8 	%rs368, %rs367;
	shl.b16 	%rs369, %rs367, 1;
	xor.b16  	%rs370, %rs369, 27;
	setp.lt.s16 	%p64, %rs368, 0;
	selp.b16 	%rs371, %rs370, %rs369, %p64;
	cvt.s16.s8 	%rs372, %rs371;
	shl.b16 	%rs373, %rs371, 1;
	xor.b16  	%rs374, %rs373, 27;
	setp.lt.s16 	%p65, %rs372, 0;
	selp.b16 	%rs375, %rs374, %rs373, %p65;
	cvt.s16.s8 	%rs92, %rs375;
	shl.b16 	%rs376, %rs29, 1;
	xor.b16  	%rs377, %rs376, 27;
	setp.lt.s16 	%p66, %rs29, 0;
	selp.b16 	%rs378, %rs377, %rs376, %p66;
	cvt.s16.s8 	%rs379, %rs378;
	shl.b16 	%rs380, %rs378, 1;
	xor.b16  	%rs381, %rs380, 27;
	setp.lt.s16 	%p67, %rs379, 0;
	selp.b16 	%rs382, %rs381, %rs380, %p67;
	cvt.s16.s8 	%rs383, %rs382;
	shl.b16 	%rs384, %rs382, 1;
	xor.b16  	%rs385, %rs384, 27;
	setp.lt.s16 	%p68, %rs383, 0;
	selp.b16 	%rs386, %rs385, %rs384, %p68;
	cvt.s16.s8 	%rs387, %rs386;
	shl.b16 	%rs388, %rs386, 1;
	xor.b16  	%rs389, %rs388, 27;
	setp.lt.s16 	%p69, %rs387, 0;
	selp.b16 	%rs390, %rs389, %rs388, %p69;
	cvt.s16.s8 	%rs391, %rs390;
	shl.b16 	%rs392, %rs390, 1;
	xor.b16  	%rs393, %rs392, 27;
	setp.lt.s16 	%p70, %rs391, 0;
	selp.b16 	%rs394, %rs393, %rs392, %p70;
	cvt.s16.s8 	%rs395, %rs394;
	shl.b16 	%rs396, %rs394, 1;
	xor.b16  	%rs397, %rs396, 27;
	setp.lt.s16 	%p71, %rs395, 0;
	selp.b16 	%rs398, %rs397, %rs396, %p71;
	cvt.s16.s8 	%rs93, %rs398;
	shl.b16 	%rs399, %rs30, 1;
	xor.b16  	%rs400, %rs399, 27;
	setp.lt.s16 	%p72, %rs30, 0;
	selp.b16 	%rs401, %rs400, %rs399, %p72;
	cvt.s16.s8 	%rs94, %rs401;
	shl.b16 	%rs402, %rs401, 1;
	xor.b16  	%rs403, %rs402, 27;
	setp.lt.s16 	%p73, %rs94, 0;
	selp.b16 	%rs404, %rs403, %rs402, %p73;
	cvt.s16.s8 	%rs95, %rs404;
	shl.b16 	%rs405, %rs404, 1;
	xor.b16  	%rs406, %rs405, 27;
	setp.lt.s16 	%p74, %rs95, 0;
	selp.b16 	%rs407, %rs406, %rs405, %p74;
	cvt.s16.s8 	%rs96, %rs407;
	shl.b16 	%rs408, %rs407, 1;
	xor.b16  	%rs409, %rs408, 27;
	setp.lt.s16 	%p75, %rs96, 0;
	selp.b16 	%rs410, %rs409, %rs408, %p75;
	cvt.s16.s8 	%rs97, %rs410;
	shl.b16 	%rs411, %rs410, 1;
	xor.b16  	%rs412, %rs411, 27;
	setp.lt.s16 	%p76, %rs97, 0;
	selp.b16 	%rs413, %rs412, %rs411, %p76;
	cvt.s16.s8 	%rs98, %rs413;
	shl.b16 	%rs414, %rs413, 1;
	xor.b16  	%rs415, %rs414, 27;
	setp.lt.s16 	%p77, %rs98, 0;
	selp.b16 	%rs416, %rs415, %rs414, %p77;
	cvt.s16.s8 	%rs99, %rs416;
	shl.b16 	%rs417, %rs31, 1;
	xor.b16  	%rs418, %rs417, 27;
	setp.lt.s16 	%p78, %rs31, 0;
	selp.b16 	%rs419, %rs418, %rs417, %p78;
	cvt.s16.s8 	%rs100, %rs419;
	shl.b16 	%rs420, %rs419, 1;
	xor.b16  	%rs421, %rs420, 27;
	setp.lt.s16 	%p79, %rs100, 0;
	selp.b16 	%rs422, %rs421, %rs420, %p79;
	cvt.s16.s8 	%rs101, %rs422;
	shl.b16 	%rs423, %rs422, 1;
	xor.b16  	%rs424, %rs423, 27;
	setp.lt.s16 	%p80, %rs101, 0;
	selp.b16 	%rs425, %rs424, %rs423, %p80;
	cvt.s16.s8 	%rs102, %rs425;
	shl.b16 	%rs426, %rs32, 1;
	xor.b16  	%rs427, %rs426, 27;
	setp.lt.s16 	%p81, %rs32, 0;
	selp.b16 	%rs428, %rs427, %rs426, %p81;
	cvt.s16.s8 	%rs103, %rs428;
	shl.b16 	%rs429, %rs428, 1;
	xor.b16  	%rs430, %rs429, 27;
	setp.lt.s16 	%p82, %rs103, 0;
	selp.b16 	%rs431, %rs430, %rs429, %p82;
	cvt.s16.s8 	%rs104, %rs431;
	shl.b16 	%rs432, %rs431, 1;
	xor.b16  	%rs433, %rs432, 27;
	setp.lt.s16 	%p83, %rs104, 0;
	selp.b16 	%rs434, %rs433, %rs432, %p83;
	cvt.s16.s8 	%rs105, %rs434;
	shl.b16 	%rs435, %rs434, 1;
	xor.b16  	%rs436, %rs435, 27;
	setp.lt.s16 	%p84, %rs105, 0;
	selp.b16 	%rs437, %rs436, %rs435, %p84;
	cvt.s16.s8 	%rs438, %rs437;
	shl.b16 	%rs439, %rs437, 1;
	xor.b16  	%rs440, %rs439, 27;
	setp.lt.s16 	%p85, %rs438, 0;
	selp.b16 	%rs441, %rs440, %rs439, %p85;
	cvt.s16.s8 	%rs106, %rs441;
	shl.b16 	%rs442, %rs441, 1;
	xor.b16  	%rs443, %rs442, 27;
	setp.lt.s16 	%p86, %rs106, 0;
	selp.b16 	%rs444, %rs443, %rs442, %p86;
	cvt.s16.s8 	%rs107, %rs444;
	mov.b32 	%r137, 1;
	add.s64 	%rd2, %rd1, 8;
	mov.u64 	%rd21, d_SBOX;
$L__BB0_2:
	cvt.u64.u16 	%rd19, %rs991;
	and.b64  	%rd20, %rd19, 255;
	add.s64 	%rd22, %rd21, %rd20;
	cvt.u64.u16 	%rd23, %rs990;
	and.b64  	%rd24, %rd23, 255;
	add.s64 	%rd25, %rd21, %rd24;
	cvt.u64.u16 	%rd26, %rs989;
	and.b64  	%rd27, %rd26, 255;
	add.s64 	%rd28, %rd21, %rd27;
	cvt.u64.u16 	%rd29, %rs988;
	and.b64  	%rd30, %rd29, 255;
	add.s64 	%rd31, %rd21, %rd30;
	cvt.u64.u16 	%rd32, %rs987;
	and.b64  	%rd33, %rd32, 255;
	add.s64 	%rd34, %rd21, %rd33;
	cvt.u64.u16 	%rd35, %rs986;
	and.b64  	%rd36, %rd35, 255;
	add.s64 	%rd37, %rd21, %rd36;
	cvt.u64.u16 	%rd38, %rs985;
	and.b64  	%rd39, %rd38, 255;
	add.s64 	%rd40, %rd21, %rd39;
	cvt.u64.u16 	%rd41, %rs984;
	and.b64  	%rd42, %rd41, 255;
	add.s64 	%rd43, %rd21, %rd42;
	cvt.u64.u16 	%rd44, %rs983;
	and.b64  	%rd45, %rd44, 255;
	add.s64 	%rd46, %rd21, %rd45;
	cvt.u64.u16 	%rd47, %rs982;
	and.b64  	%rd48, %rd47, 255;
	add.s64 	%rd49, %rd21, %rd48;
	cvt.u64.u16 	%rd50, %rs981;
	and.b64  	%rd51, %rd50, 255;
	add.s64 	%rd52, %rd21, %rd51;
	cvt.u64.u16 	%rd53, %rs980;
	and.b64  	%rd54, %rd53, 255;
	add.s64 	%rd55, %rd21, %rd54;
	cvt.u64.u16 	%rd56, %rs979;
	and.b64  	%rd57, %rd56, 255;
	add.s64 	%rd58, %rd21, %rd57;
	cvt.u64.u16 	%rd59, %rs978;
	and.b64  	%rd60, %rd59, 255;
	add.s64 	%rd61, %rd21, %rd60;
	cvt.u64.u16 	%rd62, %rs977;
	and.b64  	%rd63, %rd62, 255;
	add.s64 	%rd64, %rd21, %rd63;
	cvt.u64.u16 	%rd65, %rs976;
	and.b64  	%rd66, %rd65, 255;
	add.s64 	%rd67, %rd21, %rd66;
	ld.const.u8 	%r28, [%rd64];
	ld.const.u8 	%r29, [%rd61];
	prmt.b32 	%r30, %r29, %r28, 0x3340U;
	ld.const.u8 	%r31, [%rd58];
	ld.const.u8 	%r32, [%rd67];
	prmt.b32 	%r33, %r32, %r31, 0x3340U;
	prmt.b32 	%r34, %r33, %r30, 0x5410U;
	ld.const.u8 	%r35, [%rd49];
	ld.const.u8 	%r36, [%rd46];
	prmt.b32 	%r37, %r36, %r35, 0x3340U;
	ld.const.u8 	%r38, [%rd55];
	ld.const.u8 	%r39, [%rd52];
	prmt.b32 	%r40, %r39, %r38, 0x3340U;
	prmt.b32 	%r41, %r40, %r37, 0x5410U;
	ld.const.u8 	%r42, [%rd34];
	ld.const.u8 	%r43, [%rd43];
	prmt.b32 	%r44, %r43, %r42, 0x3340U;
	ld.const.u8 	%r45, [%rd40];
	ld.const.u8 	%r46, [%rd37];
	prmt.b32 	%r47, %r46, %r45, 0x3340U;
	prmt.b32 	%r48, %r47, %r44, 0x5410U;
	ld.const.u8 	%r49, [%rd31];
	ld.const.u8 	%r50, [%rd28];
	prmt.b32 	%r51, %r50, %r49, 0x3340U;
	ld.const.u8 	%r52, [%rd25];
	ld.const.u8 	%r53, [%rd22];
	prmt.b32 	%r54, %r53, %r52, 0x3340U;
	prmt.b32 	%r55, %r54, %r51, 0x5410U;
	st.local.v4.b32 	[%rd1], {%r55, %r48, %r41, %r34};
	mov.b32 	%r138, 0;
	mov.u64 	%rd142, %rd2;
$L__BB0_3:
	ld.local.s8 	%rs445, [%rd142+-8];
	and.b16  	%rs446, %rs445, 1;
	neg.s16 	%rs447, %rs446;
	and.b16  	%rs448, %rs447, %rs17;
	shl.b16 	%rs449, %rs445, 6;
	cvt.s16.s8 	%rs450, %rs449;
	shr.s16 	%rs451, %rs450, 7;
	and.b16  	%rs452, %rs451, %rs33;
	xor.b16  	%rs453, %rs452, %rs448;
	shl.b16 	%rs454, %rs445, 5;
	cvt.s16.s8 	%rs455, %rs454;
	shr.s16 	%rs456, %rs455, 7;
	and.b16  	%rs457, %rs456, %rs34;
	xor.b16  	%rs458, %rs457, %rs453;
	shl.b16 	%rs459, %rs445, 4;
	cvt.s16.s8 	%rs460, %rs459;
	shr.s16 	%rs461, %rs460, 7;
	and.b16  	%rs462, %rs461, %rs35;
	xor.b16  	%rs463, %rs462, %rs458;
	shl.b16 	%rs464, %rs445, 3;
	cvt.s16.s8 	%rs465, %rs464;
	shr.s16 	%rs466, %rs465, 7;
	and.b16  	%rs467, %rs466, %rs36;
	xor.b16  	%rs468, %rs467, %rs463;
	shl.b16 	%rs469, %rs445, 2;
	cvt.s16.s8 	%rs470, %rs469;
	shr.s16 	%rs471, %rs470, 7;
	and.b16  	%rs472, %rs471, %rs37;
	xor.b16  	%rs473, %rs472, %rs468;
	shl.b16 	%rs474, %rs445, 1;
	cvt.s16.s8 	%rs475, %rs474;
	shr.s16 	%rs476, %rs475, 7;
	setp.lt.s16 	%p87, %rs37, 0;
	shl.b16 	%rs477, %rs37, 1;
	xor.b16  	%rs478, %rs477, 27;
	selp.b16 	%rs479, %rs478, %rs477, %p87;
	cvt.s16.s8 	%rs480, %rs479;
	and.b16  	%rs481, %rs476, %rs479;
	xor.b16  	%rs482, %rs481, %rs473;
	setp.lt.s16 	%p88, %rs480, 0;
	shl.b16 	%rs483, %rs479, 1;
	xor.b16  	%rs484, %rs483, 27;
	selp.b16 	%rs485, %rs484, %rs483, %p88;
	shr.s16 	%rs486, %rs445, 7;
	and.b16  	%rs487, %rs486, %rs485;
	xor.b16  	%rs488, %rs487, %rs482;
	ld.local.s8 	%rs489, [%rd142+-4];
	and.b16  	%rs490, %rs489, 1;
	neg.s16 	%rs491, %rs490;
	and.b16  	%rs492, %rs491, %rs18;
	shl.b16 	%rs493, %rs489, 6;
	cvt.s16.s8 	%rs494, %rs493;
	shr.s16 	%rs495, %rs494, 7;
	and.b16  	%rs496, %rs495, %rs38;
	xor.b16  	%rs497, %rs496, %rs492;
	shl.b16 	%rs498, %rs489, 5;
	cvt.s16.s8 	%rs499, %rs498;
	shr.s16 	%rs500, %rs499, 7;
	and.b16  	%rs501, %rs500, %rs39;
	xor.b16  	%rs502, %rs501, %rs497;
	shl.b16 	%rs503, %rs489, 4;
	cvt.s16.s8 	%rs504, %rs503;
	shr.s16 	%rs505, %rs504, 7;
	and.b16  	%rs506, %rs505, %rs40;
	xor.b16  	%rs507, %rs506, %rs502;
	shl.b16 	%rs508, %rs489, 3;
	cvt.s16.s8 	%rs509, %rs508;
	shr.s16 	%rs510, %rs509, 7;
	and.b16  	%rs511, %rs510, %rs41;
	xor.b16  	%rs512, %rs511, %rs507;
	shl.b16 	%rs513, %rs489, 2;
	cvt.s16.s8 	%rs514, %rs513;
	shr.s16 	%rs515, %rs514, 7;
	and.b16  	%rs516, %rs515, %rs42;
	xor.b16  	%rs517, %rs516, %rs512;
	shl.b16 	%rs518, %rs489, 1;
	cvt.s16.s8 	%rs519, %rs518;
	shr.s16 	%rs520, %rs519, 7;
	and.b16  	%rs521, %rs520, %rs43;
	xor.b16  	%rs522, %rs521, %rs517;
	setp.lt.s16 	%p89, %rs43, 0;
	shl.b16 	%rs523, %rs43, 1;
	xor.b16  	%rs524, %rs523, 27;
	selp.b16 	%rs525, %rs524, %rs523, %p89;
	shr.s16 	%rs526, %rs489, 7;
	and.b16  	%rs527, %rs526, %rs525;
	xor.b16  	%rs528, %rs527, %rs522;
	xor.b16  	%rs529, %rs488, %rs528;
	ld.local.s8 	%rs530, [%rd142];
	and.b16  	%rs531, %rs530, 1;
	neg.s16 	%rs532, %rs531;
	and.b16  	%rs533, %rs532, %rs19;
	shl.b16 	%rs534, %rs530, 6;
	cvt.s16.s8 	%rs535, %rs534;
	shr.s16 	%rs536, %rs535, 7;
	and.b16  	%rs537, %rs536, %rs44;
	xor.b16  	%rs538, %rs537, %rs533;
	shl.b16 	%rs539, %rs530, 5;
	cvt.s16.s8 	%rs540, %rs539;
	shr.s16 	%rs541, %rs540, 7;
	and.b16  	%rs542, %rs541, %rs45;
	xor.b16  	%rs543, %rs542, %rs538;
	shl.b16 	%rs544, %rs530, 4;
	cvt.s16.s8 	%rs545, %rs544;
	shr.s16 	%rs546, %rs545, 7;
	setp.lt.s16 	%p90, %rs45, 0;
	shl.b16 	%rs547, %rs45, 1;
	xor.b16  	%rs548, %rs547, 27;
	selp.b16 	%rs549, %rs548, %rs547, %p90;
	cvt.s16.s8 	%rs550, %rs549;
	and.b16  	%rs551, %rs546, %rs549;
	xor.b16  	%rs552, %rs551, %rs543;
	shl.b16 	%rs553, %rs530, 3;
	cvt.s16.s8 	%rs554, %rs553;
	shr.s16 	%rs555, %rs554, 7;
	setp.lt.s16 	%p91, %rs550, 0;
	shl.b16 	%rs556, %rs549, 1;
	xor.b16  	%rs557, %rs556, 27;
	selp.b16 	%rs558, %rs557, %rs556, %p91;
	cvt.s16.s8 	%rs559, %rs558;
	and.b16  	%rs560, %rs555, %rs558;
	xor.b16  	%rs561, %rs560, %rs552;
	shl.b16 	%rs562, %rs530, 2;
	cvt.s16.s8 	%rs563, %rs562;
	shr.s16 	%rs564, %rs563, 7;
	setp.lt.s16 	%p92, %rs559, 0;
	shl.b16 	%rs565, %rs558, 1;
	xor.b16  	%rs566, %rs565, 27;
	selp.b16 	%rs567, %rs566, %rs565, %p92;
	cvt.s16.s8 	%rs568, %rs567;
	and.b16  	%rs569, %rs564, %rs567;
	xor.b16  	%rs570, %rs569, %rs561;
	shl.b16 	%rs571, %rs530, 1;
	cvt.s16.s8 	%rs572, %rs571;
	shr.s16 	%rs573, %rs572, 7;
	setp.lt.s16 	%p93, %rs568, 0;
	shl.b16 	%rs574, %rs567, 1;
	xor.b16  	%rs575, %rs574, 27;
	selp.b16 	%rs576, %rs575, %rs574, %p93;
	cvt.s16.s8 	%rs577, %rs576;
	and.b16  	%rs578, %rs573, %rs576;
	xor.b16  	%rs579, %rs578, %rs570;
	setp.lt.s16 	%p94, %rs577, 0;
	shl.b16 	%rs580, %rs576, 1;
	xor.b16  	%rs581, %rs580, 27;
	selp.b16 	%rs582, %rs581, %rs580, %p94;
	shr.s16 	%rs583, %rs530, 7;
	and.b16  	%rs584, %rs583, %rs582;
	xor.b16  	%rs585, %rs584, %rs579;
	xor.b16  	%rs586, %rs529, %rs585;
	ld.local.s8 	%rs587, [%rd142+4];
	and.b16  	%rs588, %rs587, 1;
	neg.s16 	%rs589, %rs588;
	and.b16  	%rs590, %rs589, %rs20;
	shl.b16 	%rs591, %rs587, 6;
	cvt.s16.s8 	%rs592, %rs591;
	shr.s16 	%rs593, %rs592, 7;
	and.b16  	%rs594, %rs593, %rs46;
	xor.b16  	%rs595, %rs594, %rs590;
	shl.b16 	%rs596, %rs587, 5;
	cvt.s16.s8 	%rs597, %rs596;
	shr.s16 	%rs598, %rs597, 7;
	and.b16  	%rs599, %rs598, %rs47;
	xor.b16  	%rs600, %rs599, %rs595;
	shl.b16 	%rs601, %rs587, 4;
	cvt.s16.s8 	%rs602, %rs601;
	shr.s16 	%rs603, %rs602, 7;
	and.b16  	%rs604, %rs603, %rs48;
	xor.b16  	%rs605, %rs604, %rs600;
	shl.b16 	%rs606, %rs587, 3;
	cvt.s16.s8 	%rs607, %rs606;
	shr.s16 	%rs608, %rs607, 7;
	and.b16  	%rs609, %rs608, %rs49;
	xor.b16  	%rs610, %rs609, %rs605;
	shl.b16 	%rs611, %rs587, 2;
	cvt.s16.s8 	%rs612, %rs611;
	shr.s16 	%rs613, %rs612, 7;
	and.b16  	%rs614, %rs613, %rs50;
	xor.b16  	%rs615, %rs614, %rs610;
	shl.b16 	%rs616, %rs587, 1;
	cvt.s16.s8 	%rs617, %rs616;
	shr.s16 	%rs618, %rs617, 7;
	and.b16  	%rs619, %rs618, %rs51;
	xor.b16  	%rs620, %rs619, %rs615;
	setp.lt.s16 	%p95, %rs51, 0;
	shl.b16 	%rs621, %rs51, 1;
	xor.b16  	%rs622, %rs621, 27;
	selp.b16 	%rs623, %rs622, %rs621, %p95;
	shr.s16 	%rs624, %rs587, 7;
	and.b16  	%rs625, %rs624, %rs623;
	xor.b16  	%rs626, %rs625, %rs620;
	xor.b16  	%rs627, %rs586, %rs626;
	and.b16  	%rs628, %rs447, %rs21;
	and.b16  	%rs629, %rs451, %rs52;
	xor.b16  	%rs630, %rs629, %rs628;
	and.b16  	%rs631, %rs456, %rs53;
	xor.b16  	%rs632, %rs631, %rs630;
	and.b16  	%rs633, %rs461, %rs54;
	xor.b16  	%rs634, %rs633, %rs632;
	and.b16  	%rs635, %rs466, %rs55;
	xor.b16  	%rs636, %rs635, %rs634;
	and.b16  	%rs637, %rs471, %rs56;
	xor.b16  	%rs638, %rs637, %rs636;
	and.b16  	%rs639, %rs476, %rs57;
	xor.b16  	%rs640, %rs639, %rs638;
	setp.lt.s16 	%p96, %rs57, 0;
	shl.b16 	%rs641, %rs57, 1;
	xor.b16  	%rs642, %rs641, 27;
	selp.b16 	%rs643, %rs642, %rs641, %p96;
	and.b16  	%rs644, %rs486, %rs643;
	xor.b16  	%rs645, %rs644, %rs640;
	and.b16  	%rs646, %rs491, %rs22;
	and.b16  	%rs647, %rs495, %rs58;
	xor.b16  	%rs648, %rs647, %rs646;
	and.b16  	%rs649, %rs500, %rs59;
	xor.b16  	%rs650, %rs649, %rs648;
	shl.b16 	%rs651, %rs59, 1;
	xor.b16  	%rs652, %rs651, 27;
	selp.b16 	%rs653, %rs652, %rs651, %p29;
	and.b16  	%rs654, %rs505, %rs653;
	xor.b16  	%rs655, %rs654, %rs650;
	and.b16  	%rs656, %rs510, %rs60;
	xor.b16  	%rs657, %rs656, %rs655;
	and.b16  	%rs658, %rs515, %rs61;
	xor.b16  	%rs659, %rs658, %rs657;
	and.b16  	%rs660, %rs520, %rs62;
	xor.b16  	%rs661, %rs660, %rs659;
	setp.lt.s16 	%p98, %rs62, 0;
	shl.b16 	%rs662, %rs62, 1;
	xor.b16  	%rs663, %rs662, 27;
	selp.b16 	%rs664, %rs663, %rs662, %p98;
	and.b16  	%rs665, %rs526, %rs664;
	xor.b16  	%rs666, %rs665, %rs661;
	xor.b16  	%rs667, %rs645, %rs666;
	and.b16  	%rs668, %rs532, %rs23;
	and.b16  	%rs669, %rs536, %rs63;
	xor.b16  	%rs670, %rs669, %rs668;
	shl.b16 	%rs671, %rs63, 1;
	xor.b16  	%rs672, %rs671, 27;
	selp.b16 	%rs673, %rs672, %rs671, %p34;
	and.b16  	%rs674, %rs541, %rs673;
	xor.b16  	%rs675, %rs674, %rs670;
	and.b16  	%rs676, %rs546, %rs64;
	xor.b16  	%rs677, %rs676, %rs675;
	setp.lt.s16 	%p100, %rs64, 0;
	shl.b16 	%rs678, %rs64, 1;
	xor.b16  	%rs679, %rs678, 27;
	selp.b16 	%rs680, %rs679, %rs678, %p100;
	cvt.s16.s8 	%rs681, %rs680;
	and.b16  	%rs682, %rs555, %rs680;
	xor.b16  	%rs683, %rs682, %rs677;
	setp.lt.s16 	%p101, %rs681, 0;
	shl.b16 	%rs684, %rs680, 1;
	xor.b16  	%rs685, %rs684, 27;
	selp.b16 	%rs686, %rs685, %rs684, %p101;
	cvt.s16.s8 	%rs687, %rs686;
	and.b16  	%rs688, %rs564, %rs686;
	xor.b16  	%rs689, %rs688, %rs683;
	setp.lt.s16 	%p102, %rs687, 0;
	shl.b16 	%rs690, %rs686, 1;
	xor.b16  	%rs691, %rs690, 27;
	selp.b16 	%rs692, %rs691, %rs690, %p102;
	cvt.s16.s8 	%rs693, %rs692;
	and.b16  	%rs694, %rs573, %rs692;
	xor.b16  	%rs695, %rs694, %rs689;
	setp.lt.s16 	%p103, %rs693, 0;
	shl.b16 	%rs696, %rs692, 1;
	xor.b16  	%rs697, %rs696, 27;
	selp.b16 	%rs698, %rs697, %rs696, %p103;
	and.b16  	%rs699, %rs583, %rs698;
	xor.b16  	%rs700, %rs699, %rs695;
	xor.b16  	%rs701, %rs667, %rs700;
	and.b16  	%rs702, %rs589, %rs24;
	and.b16  	%rs703, %rs593, %rs65;
	xor.b16  	%rs704, %rs703, %rs702;
	and.b16  	%rs705, %rs598, %rs66;
	xor.b16  	%rs706, %rs705, %rs704;
	and.b16  	%rs707, %rs603, %rs67;
	xor.b16  	%rs708, %rs707, %rs706;
	and.b16  	%rs709, %rs608, %rs68;
	xor.b16  	%rs710, %rs709, %rs708;
	and.b16  	%rs711, %rs613, %rs69;
	xor.b16  	%rs712, %rs711, %rs710;
	and.b16  	%rs713, %rs618, %rs70;
	xor.b16  	%rs714, %rs713, %rs712;
	setp.lt.s16 	%p104, %rs70, 0;
	shl.b16 	%rs715, %rs70, 1;
	xor.b16  	%rs716, %rs715, 27;
	selp.b16 	%rs717, %rs716, %rs715, %p104;
	and.b16  	%rs718, %rs624, %rs717;
	xor.b16  	%rs719, %rs718, %rs714;
	xor.b16  	%rs720, %rs701, %rs719;
	and.b16  	%rs721, %rs447, %rs25;
	and.b16  	%rs722, %rs451, %rs71;
	xor.b16  	%rs723, %rs722, %rs721;
	and.b16  	%rs724, %rs456, %rs72;
	xor.b16  	%rs725, %rs724, %rs723;
	and.b16  	%rs726, %rs461, %rs73;
	xor.b16  	%rs727, %rs726, %rs725;
	and.b16  	%rs728, %rs466, %rs74;
	xor.b16  	%rs729, %rs728, %rs727;
	and.b16  	%rs730, %rs471, %rs75;
	xor.b16  	%rs731, %rs730, %rs729;
	and.b16  	%rs732, %rs476, %rs76;
	xor.b16  	%rs733, %rs732, %rs731;
	setp.lt.s16 	%p105, %rs76, 0;
	shl.b16 	%rs734, %rs76, 1;
	xor.b16  	%rs735, %rs734, 27;
	selp.b16 	%rs736, %rs735, %rs734, %p105;
	and.b16  	%rs737, %rs486, %rs736;
	xor.b16  	%rs738, %rs737, %rs733;
	and.b16  	%rs739, %rs491, %rs26;
	and.b16  	%rs740, %rs495, %rs77;
	xor.b16  	%rs741, %rs740, %rs739;
	and.b16  	%rs742, %rs500, %rs78;
	xor.b16  	%rs743, %rs742, %rs741;
	and.b16  	%rs744, %rs505, %rs79;
	xor.b16  	%rs745, %rs744, %rs743;
	and.b16  	%rs746, %rs510, %rs80;
	xor.b16  	%rs747, %rs746, %rs745;
	and.b16  	%rs748, %rs515, %rs81;
	xor.b16  	%rs749, %rs748, %rs747;
	and.b16  	%rs750, %rs520, %rs82;
	xor.b16  	%rs751, %rs750, %rs749;
	setp.lt.s16 	%p106, %rs82, 0;
	shl.b16 	%rs752, %rs82, 1;
	xor.b16  	%rs753, %rs752, 27;
	selp.b16 	%rs754, %rs753, %rs752, %p106;
	and.b16  	%rs755, %rs526, %rs754;
	xor.b16  	%rs756, %rs755, %rs751;
	xor.b16  	%rs757, %rs738, %rs756;
	and.b16  	%rs758, %rs532, %rs27;
	and.b16  	%rs759, %rs536, %rs83;
	xor.b16  	%rs760, %rs759, %rs758;
	and.b16  	%rs761, %rs541, %rs84;
	xor.b16  	%rs762, %rs761, %rs760;
	and.b16  	%rs763, %rs546, %rs85;
	xor.b16  	%rs764, %rs763, %rs762;
	and.b16  	%rs765, %rs555, %rs86;
	xor.b16  	%rs766, %rs765, %rs764;
	and.b16  	%rs767, %rs564, %rs87;
	xor.b16  	%rs768, %rs767, %rs766;
	and.b16  	%rs769, %rs573, %rs88;
	xor.b16  	%rs770, %rs769, %rs768;
	setp.lt.s16 	%p107, %rs88, 0;
	shl.b16 	%rs771, %rs88, 1;
	xor.b16  	%rs772, %rs771, 27;
	selp.b16 	%rs773, %rs772, %rs771, %p107;
	and.b16  	%rs774, %rs583, %rs773;
	xor.b16  	%rs775, %rs774, %rs770;
	xor.b16  	%rs776, %rs757, %rs775;
	and.b16  	%rs777, %rs589, %rs28;
	and.b16  	%rs778, %rs593, %rs89;
	xor.b16  	%rs779, %rs778, %rs777;
	and.b16  	%rs780, %rs598, %rs90;
	xor.b16  	%rs781, %rs780, %rs779;
	and.b16  	%rs782, %rs603, %rs91;
	xor.b16  	%rs783, %rs782, %rs781;
	shl.b16 	%rs784, %rs91, 1;
	xor.b16  	%rs785, %rs784, 27;
	selp.b16 	%rs786, %rs785, %rs784, %p63;
	cvt.s16.s8 	%rs787, %rs786;
	and.b16  	%rs788, %rs608, %rs786;
	xor.b16  	%rs789, %rs788, %rs783;
	setp.lt.s16 	%p109, %rs787, 0;
	shl.b16 	%rs790, %rs786, 1;
	xor.b16  	%rs791, %rs790, 27;
	selp.b16 	%rs792, %rs791, %rs790, %p109;
	and.b16  	%rs793, %rs613, %rs792;
	xor.b16  	%rs794, %rs793, %rs789;
	and.b16  	%rs795, %rs618, %rs92;
	xor.b16  	%rs796, %rs795, %rs794;
	setp.lt.s16 	%p110, %rs92, 0;
	shl.b16 	%rs797, %rs92, 1;
	xor.b16  	%rs798, %rs797, 27;
	selp.b16 	%rs799, %rs798, %rs797, %p110;
	and.b16  	%rs800, %rs624, %rs799;
	xor.b16  	%rs801, %rs800, %rs796;
	xor.b16  	%rs802, %rs776, %rs801;
	and.b16  	%rs803, %rs447, %rs29;
	shl.b16 	%rs804, %rs29, 1;
	xor.b16  	%rs805, %rs804, 27;
	selp.b16 	%rs806, %rs805, %rs804, %p66;
	cvt.s16.s8 	%rs807, %rs806;
	and.b16  	%rs808, %rs451, %rs806;
	xor.b16  	%rs809, %rs808, %rs803;
	setp.lt.s16 	%p112, %rs807, 0;
	shl.b16 	%rs810, %rs806, 1;
	xor.b16  	%rs811, %rs810, 27;
	selp.b16 	%rs812, %rs811, %rs810, %p112;
	cvt.s16.s8 	%rs813, %rs812;
	and.b16  	%rs814, %rs456, %rs812;
	xor.b16  	%rs815, %rs814, %rs809;
	setp.lt.s16 	%p113, %rs813, 0;
	shl.b16 	%rs816, %rs812, 1;
	xor.b16  	%rs817, %rs816, 27;
	selp.b16 	%rs818, %rs817, %rs816, %p113;
	cvt.s16.s8 	%rs819, %rs818;
	and.b16  	%rs820, %rs461, %rs818;
	xor.b16  	%rs821, %rs820, %rs815;
	setp.lt.s16 	%p114, %rs819, 0;
	shl.b16 	%rs822, %rs818, 1;
	xor.b16  	%rs823, %rs822, 27;
	selp.b16 	%rs824, %rs823, %rs822, %p114;
	cvt.s16.s8 	%rs825, %rs824;
	and.b16  	%rs826, %rs466, %rs824;
	xor.b16  	%rs827, %rs826, %rs821;
	setp.lt.s16 	%p115, %rs825, 0;
	shl.b16 	%rs828, %rs824, 1;
	xor.b16  	%rs829, %rs828, 27;
	selp.b16 	%rs830, %rs829, %rs828, %p115;
	and.b16  	%rs831, %rs471, %rs830;
	xor.b16  	%rs832, %rs831, %rs827;
	and.b16  	%rs833, %rs476, %rs93;
	xor.b16  	%rs834, %rs833, %rs832;
	setp.lt.s16 	%p116, %rs93, 0;
	shl.b16 	%rs835, %rs93, 1;
	xor.b16  	%rs836, %rs835, 27;
	selp.b16 	%rs837, %rs836, %rs835, %p116;
	and.b16  	%rs838, %rs486, %rs837;
	xor.b16  	%rs839, %rs838, %rs834;
	and.b16  	%rs840, %rs491, %rs30;
	and.b16  	%rs841, %rs495, %rs94;
	xor.b16  	%rs842, %rs841, %rs840;
	and.b16  	%rs843, %rs500, %rs95;
	xor.b16  	%rs844, %rs843, %rs842;
	and.b16  	%rs845, %rs505, %rs96;
	xor.b16  	%rs846, %rs845, %rs844;
	and.b16  	%rs847, %rs510, %rs97;
	xor.b16  	%rs848, %rs847, %rs846;
	and.b16  	%rs849, %rs515, %rs98;
	xor.b16  	%rs850, %rs849, %rs848;
	and.b16  	%rs851, %rs520, %rs99;
	xor.b16  	%rs852, %rs851, %rs850;
	setp.lt.s16 	%p117, %rs99, 0;
	shl.b16 	%rs853, %rs99, 1;
	xor.b16  	%rs854, %rs853, 27;
	selp.b16 	%rs855, %rs854, %rs853, %p117;
	and.b16  	%rs856, %rs526, %rs855;
	xor.b16  	%rs857, %rs856, %rs852;
	xor.b16  	%rs858, %rs839, %rs857;
	and.b16  	%rs859, %rs532, %rs31;
	and.b16  	%rs860, %rs536, %rs100;
	xor.b16  	%rs861, %rs860, %rs859;
	and.b16  	%rs862, %rs541, %rs101;
	xor.b16  	%rs863, %rs862, %rs861;
	and.b16  	%rs864, %rs546, %rs102;
	xor.b16  	%rs865, %rs864, %rs863;
	setp.lt.s16 	%p118, %rs102, 0;
	shl.b16 	%rs866, %rs102, 1;
	xor.b16  	%rs867, %rs866, 27;
	selp.b16 	%rs868, %rs867, %rs866, %p118;
	cvt.s16.s8 	%rs869, %rs868;
	and.b16  	%rs870, %rs555, %rs868;
	xor.b16  	%rs871, %rs870, %rs865;
	setp.lt.s16 	%p119, %rs869, 0;
	shl.b16 	%rs872, %rs868, 1;
	xor.b16  	%rs873, %rs872, 27;
	selp.b16 	%rs874, %rs873, %rs872, %p119;
	cvt.s16.s8 	%rs875, %rs874;
	and.b16  	%rs876, %rs564, %rs874;
	xor.b16  	%rs877, %rs876, %rs871;
	setp.lt.s16 	%p120, %rs875, 0;
	shl.b16 	%rs878, %rs874, 1;
	xor.b16  	%rs879, %rs878, 27;
	selp.b16 	%rs880, %rs879, %rs878, %p120;
	cvt.s16.s8 	%rs881, %rs880;
	and.b16  	%rs882, %rs573, %rs880;
	xor.b16  	%rs883, %rs882, %rs877;
	setp.lt.s16 	%p121, %rs881, 0;
	shl.b16 	%rs884, %rs880, 1;
	xor.b16  	%rs885, %rs884, 27;
	selp.b16 	%rs886, %rs885, %rs884, %p121;
	and.b16  	%rs887, %rs583, %rs886;
	xor.b16  	%rs888, %rs887, %rs883;
	xor.b16  	%rs889, %rs858, %rs888;
	and.b16  	%rs890, %rs589, %rs32;
	and.b16  	%rs891, %rs593, %rs103;
	xor.b16  	%rs892, %rs891, %rs890;
	and.b16  	%rs893, %rs598, %rs104;
	xor.b16  	%rs894, %rs893, %rs892;
	and.b16  	%rs895, %rs603, %rs105;
	xor.b16  	%rs896, %rs895, %rs894;
	shl.b16 	%rs897, %rs105, 1;
	xor.b16  	%rs898, %rs897, 27;
	selp.b16 	%rs899, %rs898, %rs897, %p84;
	and.b16  	%rs900, %rs608, %rs899;
	xor.b16  	%rs901, %rs900, %rs896;
	and.b16  	%rs902, %rs613, %rs106;
	xor.b16  	%rs903, %rs902, %rs901;
	and.b16  	%rs904, %rs618, %rs107;
	xor.b16  	%rs905, %rs904, %rs903;
	setp.lt.s16 	%p123, %rs107, 0;
	shl.b16 	%rs906, %rs107, 1;
	xor.b16  	%rs907, %rs906, 27;
	selp.b16 	%rs908, %rs907, %rs906, %p123;
	and.b16  	%rs909, %rs624, %rs908;
	xor.b16  	%rs910, %rs909, %rs905;
	xor.b16  	%rs911, %rs889, %rs910;
	st.local.u8 	[%rd142+-8], %rs627;
	st.local.u8 	[%rd142+-4], %rs720;
	st.local.u8 	[%rd142], %rs802;
	st.local.u8 	[%rd142+4], %rs911;
	add.s32 	%r138, %r138, 1;
	add.s64 	%rd142, %rd142, 1;
	setp.ne.s32 	%p124, %r138, 4;
	@%p124 bra 	$L__BB0_3;
	ld.param.u64 	%rd139, [_Z14aes_ctr_kernelPKhPhPKjS0_y_param_2];
	shl.b32 	%r56, %r137, 2;
	cvta.to.global.u64 	%rd5, %rd139;
	mul.wide.u32 	%rd68, %r56, 4;
	add.s64 	%rd69, %rd5, %rd68;
	ld.global.u32 	%r57, [%rd69];
	shr.u32 	%r58, %r57, 24;
	ld.local.v4.b32 	{%r59, %r60, %r61, %r62}, [%rd1];
	bfe.u32 	%r63, %r62, 24, 8;
	bfe.u32 	%r64, %r61, 24, 8;
	bfe.u32 	%r65, %r60, 24, 8;
	bfe.u32 	%r66, %r59, 24, 8;
	bfe.u32 	%r67, %r62, 16, 8;
	bfe.u32 	%r68, %r61, 16, 8;
	bfe.u32 	%r69, %r60, 16, 8;
	bfe.u32 	%r70, %r59, 16, 8;
	bfe.u32 	%r71, %r62, 8, 8;
	bfe.u32 	%r72, %r61, 8, 8;
	bfe.u32 	%r73, %r60, 8, 8;
	bfe.u32 	%r74, %r59, 8, 8;
	bfe.u32 	%r75, %r62, 0, 8;
	bfe.u32 	%r76, %r61, 0, 8;
	bfe.u32 	%r77, %r60, 0, 8;
	bfe.u32 	%r78, %r59, 0, 8;
	xor.b32  	%r79, %r78, %r58;
	cvt.u16.u32 	%rs991, %r79;
	shr.u32 	%r80, %r57, 16;
	xor.b32  	%r81, %r77, %r80;
	cvt.u16.u32 	%rs987, %r81;
	shr.u32 	%r82, %r57, 8;
	xor.b32  	%r83, %r76, %r82;
	cvt.u16.u32 	%rs983, %r83;
	xor.b32  	%r84, %r75, %r57;
	cvt.u16.u32 	%rs979, %r84;
	ld.global.u32 	%r85, [%rd69+4];
	shr.u32 	%r86, %r85, 24;
	xor.b32  	%r87, %r74, %r86;
	cvt.u16.u32 	%rs990, %r87;
	shr.u32 	%r88, %r85, 16;
	xor.b32  	%r89, %r73, %r88;
	cvt.u16.u32 	%rs986, %r89;
	shr.u32 	%r90, %r85, 8;
	xor.b32  	%r91, %r72, %r90;
	cvt.u16.u32 	%rs982, %r91;
	xor.b32  	%r92, %r71, %r85;
	cvt.u16.u32 	%rs978, %r92;
	ld.global.u32 	%r93, [%rd69+8];
	shr.u32 	%r94, %r93, 24;
	xor.b32  	%r95, %r70, %r94;
	cvt.u16.u32 	%rs989, %r95;
	shr.u32 	%r96, %r93, 16;
	xor.b32  	%r97, %r69, %r96;
	cvt.u16.u32 	%rs985, %r97;
	shr.u32 	%r98, %r93, 8;
	xor.b32  	%r99, %r68, %r98;
	cvt.u16.u32 	%rs981, %r99;
	xor.b32  	%r100, %r67, %r93;
	cvt.u16.u32 	%rs977, %r100;
	ld.global.u32 	%r101, [%rd69+12];
	shr.u32 	%r102, %r101, 24;
	xor.b32  	%r103, %r66, %r102;
	cvt.u16.u32 	%rs988, %r103;
	shr.u32 	%r104, %r101, 16;
	xor.b32  	%r105, %r65, %r104;
	cvt.u16.u32 	%rs984, %r105;
	shr.u32 	%r106, %r101, 8;
	xor.b32  	%r107, %r64, %r106;
	cvt.u16.u32 	%rs980, %r107;
	xor.b32  	%r108, %r63, %r101;
	cvt.u16.u32 	%rs976, %r108;
	prmt.b32 	%r109, %r100, %r108, 0x3340U;
	prmt.b32 	%r110, %r84, %r92, 0x3340U;
	prmt.b32 	%r111, %r110, %r109, 0x5410U;
	prmt.b32 	%r112, %r99, %r107, 0x3340U;
	prmt.b32 	%r113, %r83, %r91, 0x3340U;
	prmt.b32 	%r114, %r113, %r112, 0x5410U;
	prmt.b32 	%r115, %r97, %r105, 0x3340U;
	prmt.b32 	%r116, %r81, %r89, 0x3340U;
	prmt.b32 	%r117, %r116, %r115, 0x5410U;
	prmt.b32 	%r118, %r95, %r103, 0x3340U;
	prmt.b32 	%r119, %r79, %r87, 0x3340U;
	prmt.b32 	%r120, %r119, %r118, 0x5410U;
	st.local.v4.b32 	[%rd1], {%r120, %r117, %r114, %r111};
	add.s32 	%r137, %r137, 1;
	setp.ne.s32 	%p125, %r137, 10;
	@%p125 bra 	$L__BB0_2;
	ld.param.u64 	%rd141, [_Z14aes_ctr_kernelPKhPhPKjS0_y_param_4];
	ld.param.u64 	%rd137, [_Z14aes_ctr_kernelPKhPhPKjS0_y_param_1];
	ld.param.u64 	%rd136, [_Z14aes_ctr_kernelPKhPhPKjS0_y_param_0];
	cvt.u64.u16 	%rd70, %rs991;
	and.b64  	%rd71, %rd70, 255;
	mov.u64 	%rd72, d_SBOX;
	add.s64 	%rd73, %rd72, %rd71;
	ld.const.u8 	%rs912, [%rd73];
	cvt.u64.u16 	%rd74, %rs990;
	and.b64  	%rd75, %rd74, 255;
	add.s64 	%rd76, %rd72, %rd75;
	ld.const.u8 	%rs913, [%rd76];
	cvt.u64.u16 	%rd77, %rs989;
	and.b64  	%rd78, %rd77, 255;
	add.s64 	%rd79, %rd72, %rd78;
	ld.const.u8 	%rs914, [%rd79];
	cvt.u64.u16 	%rd80, %rs988;
	and.b64  	%rd81, %rd80, 255;
	add.s64 	%rd82, %rd72, %rd81;
	ld.const.u8 	%rs915, [%rd82];
	cvt.u64.u16 	%rd83, %rs987;
	and.b64  	%rd84, %rd83, 255;
	add.s64 	%rd85, %rd72, %rd84;
	ld.const.u8 	%rs916, [%rd85];
	cvt.u64.u16 	%rd86, %rs986;
	and.b64  	%rd87, %rd86, 255;
	add.s64 	%rd88, %rd72, %rd87;
	ld.const.u8 	%rs917, [%rd88];
	cvt.u64.u16 	%rd89, %rs985;
	and.b64  	%rd90, %rd89, 255;
	add.s64 	%rd91, %rd72, %rd90;
	ld.const.u8 	%rs918, [%rd91];
	cvt.u64.u16 	%rd92, %rs984;
	and.b64  	%rd93, %rd92, 255;
	add.s64 	%rd94, %rd72, %rd93;
	ld.const.u8 	%rs919, [%rd94];
	cvt.u64.u16 	%rd95, %rs983;
	and.b64  	%rd96, %rd95, 255;
	add.s64 	%rd97, %rd72, %rd96;
	ld.const.u8 	%rs920, [%rd97];
	cvt.u64.u16 	%rd98, %rs982;
	and.b64  	%rd99, %rd98, 255;
	add.s64 	%rd100, %rd72, %rd99;
	ld.const.u8 	%rs921, [%rd100];
	cvt.u64.u16 	%rd101, %rs981;
	and.b64  	%rd102, %rd101, 255;
	add.s64 	%rd103, %rd72, %rd102;
	ld.const.u8 	%rs922, [%rd103];
	cvt.u64.u16 	%rd104, %rs980;
	and.b64  	%rd105, %rd104, 255;
	add.s64 	%rd106, %rd72, %rd105;
	ld.const.u8 	%rs923, [%rd106];
	cvt.u64.u16 	%rd107, %rs979;
	and.b64  	%rd108, %rd107, 255;
	add.s64 	%rd109, %rd72, %rd108;
	ld.const.u8 	%rs924, [%rd109];
	cvt.u64.u16 	%rd110, %rs978;
	and.b64  	%rd111, %rd110, 255;
	add.s64 	%rd112, %rd72, %rd111;
	ld.const.u8 	%rs925, [%rd112];
	cvt.u64.u16 	%rd113, %rs977;
	and.b64  	%rd114, %rd113, 255;
	add.s64 	%rd115, %rd72, %rd114;
	ld.const.u8 	%rs926, [%rd115];
	cvt.u64.u16 	%rd116, %rs976;
	and.b64  	%rd117, %rd116, 255;
	add.s64 	%rd118, %rd72, %rd117;
	ld.const.u8 	%rs927, [%rd118];
	ld.global.u32 	%r121, [%rd5+160];
	shr.u32 	%r122, %r121, 24;
	cvt.u16.u32 	%rs928, %r122;
	xor.b16  	%rs140, %rs912, %rs928;
	{ .reg .b16 tmp; mov.b32 {tmp, %rs929}, %r121; }
	xor.b16  	%rs141, %rs917, %rs929;
	shr.u32 	%r123, %r121, 8;
	cvt.u16.u32 	%rs930, %r123;
	xor.b16  	%rs142, %rs922, %rs930;
	cvt.u16.u32 	%rs931, %r121;
	xor.b16  	%rs143, %rs927, %rs931;
	ld.global.u32 	%r124, [%rd5+164];
	shr.u32 	%r125, %r124, 24;
	cvt.u16.u32 	%rs932, %r125;
	xor.b16  	%rs144, %rs913, %rs932;
	{ .reg .b16 tmp; mov.b32 {tmp, %rs933}, %r124; }
	xor.b16  	%rs145, %rs918, %rs933;
	shr.u32 	%r126, %r124, 8;
	cvt.u16.u32 	%rs934, %r126;
	xor.b16  	%rs146, %rs923, %rs934;
	cvt.u16.u32 	%rs935, %r124;
	xor.b16  	%rs147, %rs924, %rs935;
	ld.global.u32 	%r127, [%rd5+168];
	shr.u32 	%r128, %r127, 24;
	cvt.u16.u32 	%rs936, %r128;
	xor.b16  	%rs148, %rs914, %rs936;
	{ .reg .b16 tmp; mov.b32 {tmp, %rs937}, %r127; }
	xor.b16  	%rs149, %rs919, %rs937;
	shr.u32 	%r129, %r127, 8;
	cvt.u16.u32 	%rs938, %r129;
	xor.b16  	%rs150, %rs920, %rs938;
	cvt.u16.u32 	%rs939, %r127;
	xor.b16  	%rs151, %rs925, %rs939;
	ld.global.u32 	%r130, [%rd5+172];
	shr.u32 	%r131, %r130, 24;
	cvt.u16.u32 	%rs940, %r131;
	xor.b16  	%rs152, %rs915, %rs940;
	{ .reg .b16 tmp; mov.b32 {tmp, %rs941}, %r130; }
	xor.b16  	%rs153, %rs916, %rs941;
	shr.u32 	%r132, %r130, 8;
	cvt.u16.u32 	%rs942, %r132;
	xor.b16  	%rs154, %rs921, %rs942;
	cvt.u16.u32 	%rs943, %r130;
	xor.b16  	%rs155, %rs926, %rs943;
	mov.u32 	%r133, %ctaid.x;
	mov.u32 	%r134, %ntid.x;
	mov.u32 	%r135, %tid.x;
	mad.lo.s32 	%r136, %r133, %r134, %r135;
	mul.wide.u32 	%rd6, %r136, 16;
	shl.b64 	%rd7, %rd141, 4;
	setp.ge.u64 	%p126, %rd6, %rd7;
	cvta.to.global.u64 	%rd119, %rd136;
	add.s64 	%rd8, %rd119, %rd6;
	cvta.to.global.u64 	%rd120, %rd137;
	add.s64 	%rd9, %rd120, %rd6;
	@%p126 bra 	$L__BB0_7;
	ld.global.u8 	%rs944, [%rd8];
	xor.b16  	%rs945, %rs140, %rs944;
	st.global.u8 	[%rd9], %rs945;
$L__BB0_7:
	add.s64 	%rd121, %rd6, 1;
	setp.ge.u64 	%p127, %rd121, %rd7;
	@%p127 bra 	$L__BB0_9;
	ld.global.u8 	%rs946, [%rd8+1];
	xor.b16  	%rs947, %rs141, %rs946;
	st.global.u8 	[%rd9+1], %rs947;
$L__BB0_9:
	add.s64 	%rd122, %rd6, 2;
	setp.ge.u64 	%p128, %rd122, %rd7;
	@%p128 bra 	$L__BB0_11;
	ld.global.u8 	%rs948, [%rd8+2];
	xor.b16  	%rs949, %rs142, %rs948;
	st.global.u8 	[%rd9+2], %rs949;
$L__BB0_11:
	add.s64 	%rd123, %rd6, 3;
	setp.ge.u64 	%p129, %rd123, %rd7;
	@%p129 bra 	$L__BB0_13;
	ld.global.u8 	%rs950, [%rd8+3];
	xor.b16  	%rs951, %rs143, %rs950;
	st.global.u8 	[%rd9+3], %rs951;
$L__BB0_13:
	add.s64 	%rd124, %rd6, 4;
	setp.ge.u64 	%p130, %rd124, %rd7;
	@%p130 bra 	$L__BB0_15;
	ld.global.u8 	%rs952, [%rd8+4];
	xor.b16  	%rs953, %rs144, %rs952;
	st.global.u8 	[%rd9+4], %rs953;
$L__BB0_15:
	add.s64 	%rd125, %rd6, 5;
	setp.ge.u64 	%p131, %rd125, %rd7;
	@%p131 bra 	$L__BB0_17;
	ld.global.u8 	%rs954, [%rd8+5];
	xor.b16  	%rs955, %rs145, %rs954;
	st.global.u8 	[%rd9+5], %rs955;
$L__BB0_17:
	add.s64 	%rd126, %rd6, 6;
	setp.ge.u64 	%p132, %rd126, %rd7;
	@%p132 bra 	$L__BB0_19;
	ld.global.u8 	%rs956, [%rd8+6];
	xor.b16  	%rs957, %rs146, %rs956;
	st.global.u8 	[%rd9+6], %rs957;
$L__BB0_19:
	add.s64 	%rd127, %rd6, 7;
	setp.ge.u64 	%p133, %rd127, %rd7;
	@%p133 bra 	$L__BB0_21;
	ld.global.u8 	%rs958, [%rd8+7];
	xor.b16  	%rs959, %rs147, %rs958;
	st.global.u8 	[%rd9+7], %rs959;
$L__BB0_21:
	add.s64 	%rd128, %rd6, 8;
	setp.ge.u64 	%p134, %rd128, %rd7;
	@%p134 bra 	$L__BB0_23;
	ld.global.u8 	%rs960, [%rd8+8];
	xor.b16  	%rs961, %rs148, %rs960;
	st.global.u8 	[%rd9+8], %rs961;
$L__BB0_23:
	add.s64 	%rd129, %rd6, 9;
	setp.ge.u64 	%p135, %rd129, %rd7;
	@%p135 bra 	$L__BB0_25;
	ld.global.u8 	%rs962, [%rd8+9];
	xor.b16  	%rs963, %rs149, %rs962;
	st.global.u8 	[%rd9+9], %rs963;
$L__BB0_25:
	add.s64 	%rd130, %rd6, 10;
	setp.ge.u64 	%p136, %rd130, %rd7;
	@%p136 bra 	$L__BB0_27;
	ld.global.u8 	%rs964, [%rd8+10];
	xor.b16  	%rs965, %rs150, %rs964;
	st.global.u8 	[%rd9+10], %rs965;
$L__BB0_27:
	add.s64 	%rd131, %rd6, 11;
	setp.ge.u64 	%p137, %rd131, %rd7;
	@%p137 bra 	$L__BB0_29;
	ld.global.u8 	%rs966, [%rd8+11];
	xor.b16  	%rs967, %rs151, %rs966;
	st.global.u8 	[%rd9+11], %rs967;
$L__BB0_29:
	add.s64 	%rd132, %rd6, 12;
	setp.ge.u64 	%p138, %rd132, %rd7;
	@%p138 bra 	$L__BB0_31;
	ld.global.u8 	%rs968, [%rd8+12];
	xor.b16  	%rs969, %rs152, %rs968;
	st.global.u8 	[%rd9+12], %rs969;
$L__BB0_31:
	add.s64 	%rd133, %rd6, 13;
	setp.ge.u64 	%p139, %rd133, %rd7;
	@%p139 bra 	$L__BB0_33;
	ld.global.u8 	%rs970, [%rd8+13];
	xor.b16  	%rs971, %rs153, %rs970;
	st.global.u8 	[%rd9+13], %rs971;
$L__BB0_33:
	add.s64 	%rd134, %rd6, 14;
	setp.ge.u64 	%p140, %rd134, %rd7;
	@%p140 bra 	$L__BB0_35;
	ld.global.u8 	%rs972, [%rd8+14];
	xor.b16  	%rs973, %rs154, %rs972;
	st.global.u8 	[%rd9+14], %rs973;
$L__BB0_35:
	add.s64 	%rd135, %rd6, 15;
	setp.ge.u64 	%p141, %rd135, %rd7;
	@%p141 bra 	$L__BB0_37;
	ld.global.u8 	%rs974, [%rd8+15];
	xor.b16  	%rs975, %rs155, %rs974;
	st.global.u8 	[%rd9+15], %rs975;
$L__BB0_37:
	ret;

}


// ===== COMPILED SASS (sm_100) =====

	.target	sm_100

	.elftype	@"ET_EXEC"


//--------------------- .note.nv.tkinfo           --------------------------
	.section	.note.nv.tkinfo,"",@"SHT_NOTE"
	.sectionflags	@"SHF_NOTE_NV_TKINFO"
	.tkinfo
        /*0018*/ 	.word	0x00000002
        /*0030*/ 	.string	""
        /*0030*/ 	.string	"ptxas"
        /*0030*/ 	.string	"Cuda compilation tools, release 13.0, V13.0.88"
        /*0030*/ 	.string	"Build cuda_13.0.r13.0/compiler.36424714_0"
        /*0030*/ 	.string	"-arch sm_100 -m 64 "



//--------------------- .note.nv.cuinfo           --------------------------
	.section	.note.nv.cuinfo,"",@"SHT_NOTE"
	.sectionflags	@"SHF_NOTE_NV_CUINFO"
        /*0018*/ 	.short	0x0002
        /*001a*/ 	.short	0x0064
        /*001c*/ 	.short	0x0082
	.zero		2


//--------------------- .nv.info                  --------------------------
	.section	.nv.info,"",@"SHT_CUDA_INFO"
	.align	4


	//----- nvinfo : EIATTR_REGCOUNT
	.align		4
        /*0000*/ 	.byte	0x04, 0x2f
        /*0002*/ 	.short	(.L_4 - .L_3)
	.align		4
.L_3:
        /*0004*/ 	.word	index@(_Z14aes_ctr_kernelPKhPhPKjS0_y)
        /*0008*/ 	.word	0x00000050


	//----- nvinfo : EIATTR_FRAME_SIZE
	.align		4
.L_4:
        /*000c*/ 	.byte	0x04, 0x11
        /*000e*/ 	.short	(.L_6 - .L_5)
	.align		4
.L_5:
        /*0010*/ 	.word	index@(_Z14aes_ctr_kernelPKhPhPKjS0_y)
        /*0014*/ 	.word	0x00000010


	//----- nvinfo : EIATTR_MIN_STACK_SIZE
	.align		4
.L_6:
        /*0018*/ 	.byte	0x04, 0x12
        /*001a*/ 	.short	(.L_8 - .L_7)
	.align		4
.L_7:
        /*001c*/ 	.word	index@(_Z14aes_ctr_kernelPKhPhPKjS0_y)
        /*0020*/ 	.word	0x00000010
.L_8:


//--------------------- .nv.compat                --------------------------
	.section	.nv.compat,"",@"SHT_CUDA_COMPAT_INFO"
	.align	4
        /*0000*/ 	.byte	0x02, 0x09, 0x00, 0x00, 0x02, 0x02, 0x01, 0x00, 0x02, 0x05, 0x05, 0x00, 0x03, 0x07, 0x01, 0x01
        /*0010*/ 	.byte	0x02, 0x03, 0x00, 0x00, 0x02, 0x06, 0x01, 0x00, 0x04, 0x0b, 0x08, 0x00, 0x09, 0x00, 0x00, 0x00
        /*0020*/ 	.byte	0x00, 0x00, 0x00, 0x00


//--------------------- .nv.info._Z14aes_ctr_kernelPKhPhPKjS0_y --------------------------
	.section	.nv.info._Z14aes_ctr_kernelPKhPhPKjS0_y,"",@"SHT_CUDA_INFO"
	.sectionflags	@""
	.align	4


	//----- nvinfo : EIATTR_CUDA_API_VERSION
	.align		4
        /*0000*/ 	.byte	0x04, 0x37
        /*0002*/ 	.short	(.L_10 - .L_9)
.L_9:
        /*0004*/ 	.word	0x00000082


	//----- nvinfo : EIATTR_KPARAM_INFO
	.align		4
.L_10:
        /*0008*/ 	.byte	0x04, 0x17
        /*000a*/ 	.short	(.L_12 - .L_11)
.L_11:
        /*000c*/ 	.word	0x00000000
        /*0010*/ 	.short	0x0004
        /*0012*/ 	.short	0x0020
        /*0014*/ 	.byte	0x00, 0xf0, 0x21, 0x00


	//----- nvinfo : EIATTR_KPARAM_INFO
	.align		4
.L_12:
        /*0018*/ 	.byte	0x04, 0x17
        /*001a*/ 	.short	(.L_14 - .L_13)
.L_13:
        /*001c*/ 	.word	0x00000000
        /*0020*/ 	.short	0x0003
        /*0022*/ 	.short	0x0018
        /*0024*/ 	.byte	0x00, 0xf5, 0x21, 0x00


	//----- nvinfo : EIATTR_KPARAM_INFO
	.align		4
.L_14:
        /*0028*/ 	.byte	0x04, 0x17
        /*002a*/ 	.short	(.L_16 - .L_15)
.L_15:
        /*002c*/ 	.word	0x00000000
        /*0030*/ 	.short	0x0002
        /*0032*/ 	.short	0x0010
        /*0034*/ 	.byte	0x00, 0xf5, 0x21, 0x00


	//----- nvinfo : EIATTR_KPARAM_INFO
	.align		4
.L_16:
        /*0038*/ 	.byte	0x04, 0x17
        /*003a*/ 	.short	(.L_18 - .L_17)
.L_17:
        /*003c*/ 	.word	0x00000000
        /*0040*/ 	.short	0x0001
        /*0042*/ 	.short	0x0008
        /*0044*/ 	.byte	0x00, 0xf5, 0x21, 0x00


	//----- nvinfo : EIATTR_KPARAM_INFO
	.align		4
.L_18:
        /*0048*/ 	.byte	0x04, 0x17
        /*004a*/ 	.short	(.L_20 - .L_19)
.L_19:
        /*004c*/ 	.word	0x00000000
        /*0050*/ 	.short	0x0000
        /*0052*/ 	.short	0x0000
        /*0054*/ 	.byte	0x00, 0xf5, 0x21, 0x00


	//----- nvinfo : EIATTR_SPARSE_MMA_MASK
	.align		4
.L_20:
        /*0058*/ 	.byte	0x03, 0x50
        /*005a*/ 	.short	0x0000


	//----- nvinfo : EIATTR_MAXREG_COUNT
	.align		4
        /*005c*/ 	.byte	0x03, 0x1b
        /*005e*/ 	.short	0x00ff


	//----- nvinfo : EIATTR_MERCURY_ISA_VERSION
	.align		4
        /*0060*/ 	.byte	0x03, 0x5f
        /*0062*/ 	.short	0x0101


	//----- nvinfo : EIATTR_VRC_CTA_INIT_COUNT
	.align		4
        /*0064*/ 	.byte	0x02, 0x4a
	.zero		1
	.zero		1


	//----- nvinfo : EIATTR_EXIT_INSTR_OFFSETS
	.align		4
        /*0068*/ 	.byte	0x04, 0x1c
        /*006a*/ 	.short	(.L_22 - .L_21)


	//   ....[0]....
.L_21:
        /*006c*/ 	.word	0x00000090


	//   ....[1]....
        /*0070*/ 	.word	0x000054d0


	//   ....[2]....
        /*0074*/ 	.word	0x00005550


	//----- nvinfo : EIATTR_CBANK_PARAM_SIZE
	.align		4
.L_22:
        /*0078*/ 	.byte	0x03, 0x19
        /*007a*/ 	.short	0x0028


	//----- nvinfo : EIATTR_PARAM_CBANK
	.align		4
        /*007c*/ 	.byte	0x04, 0x0a
        /*007e*/ 	.short	(.L_24 - .L_23)
	.align		4
.L_23:
        /*0080*/ 	.word	index@(.nv.constant0._Z14aes_ctr_kernelPKhPhPKjS0_y)
        /*0084*/ 	.short	0x0380
        /*0086*/ 	.short	0x0028


	//----- nvinfo : EIATTR_SW_WAR
	.align		4
.L_24:
        /*0088*/ 	.byte	0x04, 0x36
        /*008a*/ 	.short	(.L_26 - .L_25)
.L_25:
        /*008c*/ 	.word	0x00000008
.L_26:


//--------------------- .nv.callgraph             --------------------------
	.section	.nv.callgraph,"",@"SHT_CUDA_CALLGRAPH"
	.align	4
	.sectionentsize	8
	.align		4
        /*0000*/ 	.word	0x00000000
	.align		4
        /*0004*/ 	.word	0xffffffff
	.align		4
        /*0008*/ 	.word	0x00000000
	.align		4
        /*000c*/ 	.word	0xfffffffe
	.align		4
        /*0010*/ 	.word	0x00000000
	.align		4
        /*0014*/ 	.word	0xfffffffd
	.align		4
        /*0018*/ 	.word	0x00000000
	.align		4
        /*001c*/ 	.word	0xfffffffc


//--------------------- .nv.constant3             --------------------------
	.section	.nv.constant3,"a",@progbits
.nv.constant3:
	.type		d_SBOX,@object
	.size		d_SBOX,(d_RCON - d_SBOX)
d_SBOX:
	.zero		256
	.type		d_RCON,@object
	.size		d_RCON,(d_MIX_COLUMNS_MATRIX - d_RCON)
d_RCON:
	.zero		10
	.type		d_MIX_COLUMNS_MATRIX,@object
	.size		d_MIX_COLUMNS_MATRIX,(.L_2 - d_MIX_COLUMNS_MATRIX)
d_MIX_COLUMNS_MATRIX:
	.zero		16
.L_2:


//--------------------- .text._Z14aes_ctr_kernelPKhPhPKjS0_y --------------------------
	.section	.text._Z14aes_ctr_kernelPKhPhPKjS0_y,"ax",@progbits
	.align	128
        .global         _Z14aes_ctr_kernelPKhPhPKjS0_y
        .type           _Z14aes_ctr_kernelPKhPhPKjS0_y,@function
        .size           _Z14aes_ctr_kernelPKhPhPKjS0_y,(.L_x_3 - _Z14aes_ctr_kernelPKhPhPKjS0_y)
        .other          _Z14aes_ctr_kernelPKhPhPKjS0_y,@"STO_CUDA_ENTRY STV_DEFAULT"
_Z14aes_ctr_kernelPKhPhPKjS0_y:
.text._Z14aes_ctr_kernelPKhPhPKjS0_y:
[----:B------:R-:W0:Y:S01]  /*0000*/  LDC R1, c[0x0][0x37c] ;  /* 0x0000df00ff017b82 */ /* 0x000e220000000800 */
[----:B------:R-:W1:Y:S07]  /*0010*/  S2R R3, SR_TID.X ;  /* 0x0000000000037919 */ /* 0x000e6e0000002100 */
[----:B------:R-:W1:Y:S01]  /*0020*/  S2UR UR4, SR_CTAID.X ;  /* 0x00000000000479c3 */ /* 0x000e620000002500 */
[----:B------:R-:W2:Y:S01]  /*0030*/  LDCU.64 UR6, c[0x0][0x3a0] ;  /* 0x00007400ff0677ac */ /* 0x000ea20008000a00 */
[----:B0-----:R-:W-:-:S06]  /*0040*/  VIADD R1, R1, 0xfffffff0 ;  /* 0xfffffff001017836 */ /* 0x001fcc0000000000 */
[----:B------:R-:W1:Y:S02]  /*0050*/  LDC R8, c[0x0][0x360] ;  /* 0x0000d800ff087b82 */ /* 0x000e640000000800 */
[----:B-1----:R-:W-:-:S05]  /*0060*/  IMAD R8, R8, UR4, R3 ;  /* 0x0000000408087c24 */ /* 0x002fca000f8e0203 */
[----:B--2---:R-:W-:-:S04]  /*0070*/  ISETP.GE.U32.AND P0, PT, R8, UR6, PT ;  /* 0x0000000608007c0c */ /* 0x004fc8000bf06070 */
[----:B------:R-:W-:-:S13]  /*0080*/  ISETP.GE.U32.AND.EX P0, PT, RZ, UR7, PT, P0 ;  /* 0x00000007ff007c0c */ /* 0x000fda000bf06100 */
[----:B------:R-:W-:Y:S05]  /*0090*/  @P0 EXIT ;  /* 0x000000000000094d */ /* 0x000fea0003800000 */
[----:B------:R-:W0:Y:S01]  /*00a0*/  LDC.64 R4, c[0x0][0x390] ;  /* 0x0000e400ff047b82 */ /* 0x000e220000000a00 */
[----:B------:R-:W0:Y:S01]  /*00b0*/  LDCU.64 UR4, c[0x0][0x358] ;  /* 0x00006b00ff0477ac */ /* 0x000e220008000a00 */
[----:B------:R-:W1:Y:S06]  /*00c0*/  LDCU.U8 UR6, c[0x3][0x10c] ;  /* 0x00c02180ff0677ac */ /* 0x000e6c0008000000 */
[----:B------:R-:W2:Y:S01]  /*00d0*/  LDC.64 R2, c[0x0][0x398] ;  /* 0x0000e600ff027b82 */ /* 0x000ea20000000a00 */
[----:B------:R-:W3:Y:S01]  /*00e0*/  LDCU.U8 UR7, c[0x3][0x10d] ;  /* 0x00c021a0ff0777ac */ /* 0x000ee20008000000 */
[----:B------:R-:W4:Y:S01]  /*00f0*/  LDCU.U8 UR8, c[0x3][0x10e] ;  /* 0x00c021c0ff0877ac */ /* 0x000f220008000000 */
[----:B------:R-:W5:Y:S01]  /*0100*/  LDCU.U8 UR9, c[0x3][0x10f] ;  /* 0x00c021e0ff0977ac */ /* 0x000f620008000000 */
[----:B------:R-:W5:Y:S01]  /*0110*/  LDCU.U8 UR10, c[0x3][0x110] ;  /* 0x00c02200ff0a77ac */ /* 0x000f620008000000 */
[----:B0-----:R-:W5:Y:S04]  /*0120*/  LDG.E R18, desc[UR4][R4.64] ;  /* 0x0000000404127981 */ /* 0x001f68000c1e1900 */
[----:B------:R-:W5:Y:S04]  /*0130*/  LDG.E R19, desc[UR4][R4.64+0x4] ;  /* 0x0000040404137981 */ /* 0x000f68000c1e1900 */
[----:B--2---:R-:W2:Y:S04]  /*0140*/  LDG.E.U8 R6, desc[UR4][R2.64] ;  /* 0x0000000402067981 */ /* 0x004ea8000c1e1100 */
[----:B------:R-:W2:Y:S04]  /*0150*/  LDG.E.U8 R9, desc[UR4][R2.64+0x4] ;  /* 0x0000040402097981 */ /* 0x000ea8000c1e1100 */
[----:B------:R-:W2:Y:S04]  /*0160*/  LDG.E.U8 R10, desc[UR4][R2.64+0x1] ;  /* 0x00000104020a7981 */ /* 0x000ea8000c1e1100 */
[----:B------:R-:W2:Y:S04]  /*0170*/  LDG.E.U8 R14, desc[UR4][R2.64+0x5] ;  /* 0x00000504020e7981 */ /* 0x000ea8000c1e1100 */
[----:B------:R-:W2:Y:S04]  /*0180*/  LDG.E.U8 R7, desc[UR4][R2.64+0x3] ;  /* 0x0000030402077981 */ /* 0x000ea8000c1e1100 */
[----:B------:R-:W2:Y:S04]  /*0190*/  LDG.E.U8 R16, desc[UR4][R2.64+0x7] ;  /* 0x0000070402107981 */ /* 0x000ea8000c1e1100 */
[----:B------:R-:W2:Y:S04]  /*01a0*/  LDG.E R20, desc[UR4][R4.64+0x8] ;  /* 0x0000080404147981 */ /* 0x000ea8000c1e1900 */
[----:B------:R-:W2:Y:S04]  /*01b0*/  LDG.E.U8 R0, desc[UR4][R2.64+0x8] ;  /* 0x0000080402007981 */ /* 0x000ea8000c1e1100 */
[----:B------:R-:W2:Y:S04]  /*01c0*/  LDG.E.U8 R56, desc[UR4][R2.64+0x9] ;  /* 0x0000090402387981 */ /* 0x000ea8000c1e1100 */
[----:B------:R-:W2:Y:S04]  /*01d0*/  LDG.E.U8 R24, desc[UR4][R2.64+0xa] ;  /* 0x00000a0402187981 */ /* 0x000ea8000c1e1100 */
[----:B------:R-:W2:Y:S04]  /*01e0*/  LDG.E.U8 R17, desc[UR4][R2.64+0xb] ;  /* 0x00000b0402117981 */ /* 0x000ea8000c1e1100 */
[----:B------:R-:W2:Y:S04]  /*01f0*/  LDG.E R11, desc[UR4][R4.64+0xc] ;  /* 0x00000c04040b7981 */ /* 0x000ea8000c1e1900 */
[----:B------:R-:W2:Y:S04]  /*0200*/  LDG.E.U8 R12, desc[UR4][R2.64+0x2] ;  /* 0x00000204020c7981 */ /* 0x000ea8000c1e1100 */
[----:B------:R0:W2:Y:S01]  /*0210*/  LDG.E.U8 R15, desc[UR4][R2.64+0x6] ;  /* 0x00000604020f7981 */ /* 0x0000a2000c1e1100 */
[----:B------:R-:W3:Y:S01]  /*0220*/  LDCU.U8 UR4, c[0x3][0x10a] ;  /* 0x00c02140ff0477ac */ /* 0x000ee20008000000 */
[----:B------:R-:W4:Y:S01]  /*0230*/  LDCU.U8 UR5, c[0x3][0x10b] ;  /* 0x00c02160ff0577ac */ /* 0x000f220008000000 */
[----:B------:R-:W0:Y:S01]  /*0240*/  LDCU.U8 UR11, c[0x3][0x111] ;  /* 0x00c02220ff0b77ac */ /* 0x000e220008000000 */
[----:B------:R-:W0:Y:S01]  /*0250*/  LDCU.U8 UR13, c[0x3][0x113] ;  /* 0x00c02260ff0d77ac */ /* 0x000e220008000000 */
[----:B------:R-:W2:Y:S01]  /*0260*/  LDCU.U8 UR12, c[0x3][0x112] ;  /* 0x00c02240ff0c77ac */ /* 0x000ea20008000000 */
[----:B-1----:R-:W-:-:S02]  /*0270*/  UPRMT UR16, UR6, 0x8880, URZ ;  /* 0x0000888006107896 */ /* 0x002fc400080000ff */
[----:B------:R-:W-:Y:S02]  /*0280*/  UPRMT UR25, UR6, 0x8880, URZ ;  /* 0x0000888006197896 */ /* 0x000fe400080000ff */
[----:B---3--:R-:W-:Y:S02]  /*0290*/  UPRMT UR14, UR4, 0x8880, URZ ;  /* 0x00008880040e7896 */ /* 0x008fe400080000ff */
[----:B------:R-:W-:Y:S02]  /*02a0*/  UPRMT UR4, UR4, 0x8880, URZ ;  /* 0x0000888004047896 */ /* 0x000fe400080000ff */
[----:B----4-:R-:W-:Y:S02]  /*02b0*/  UPRMT UR15, UR5, 0x8880, URZ ;  /* 0x00008880050f7896 */ /* 0x010fe400080000ff */
[----:B------:R-:W-:Y:S02]  /*02c0*/  UPRMT UR24, UR5, 0x8880, URZ ;  /* 0x0000888005187896 */ /* 0x000fe400080000ff */
[----:B------:R-:W-:-:S02]  /*02d0*/  UPRMT UR17, UR7, 0x8880, URZ ;  /* 0x0000888007117896 */ /* 0x000fc400080000ff */
[----:B------:R-:W-:Y:S02]  /*02e0*/  UPRMT UR26, UR7, 0x8880, URZ ;  /* 0x00008880071a7896 */ /* 0x000fe400080000ff */
[----:B------:R-:W-:Y:S02]  /*02f0*/  UPRMT UR18, UR8, 0x8880, URZ ;  /* 0x0000888008127896 */ /* 0x000fe400080000ff */
[----:B------:R-:W-:Y:S02]  /*0300*/  UPRMT UR27, UR8, 0x8880, URZ ;  /* 0x00008880081b7896 */ /* 0x000fe400080000ff */
[----:B------:R-:W-:Y:S02]  /*0310*/  UPRMT UR7, UR16, 0x7710, URZ ;  /* 0x0000771010077896 */ /* 0x000fe400080000ff */
[----:B------:R-:W-:Y:S01]  /*0320*/  UISETP.GE.AND UP1, UPT, UR4, URZ, UPT ;  /* 0x000000ff0400728c */ /* 0x000fe2000bf26270 */
[----:B------:R-:W-:Y:S01]  /*0330*/  UMOV UR16, UR25 ;  /* 0x0000001900107c82 */ /* 0x000fe20008000000 */
[----:B-----5:R-:W-:-:S02]  /*0340*/  UPRMT UR19, UR9, 0x8880, URZ ;  /* 0x0000888009137896 */ /* 0x020fc400080000ff */
[----:B------:R-:W-:Y:S02]  /*0350*/  UPRMT UR28, UR9, 0x8880, URZ ;  /* 0x00008880091c7896 */ /* 0x000fe400080000ff */
[----:B------:R-:W-:Y:S02]  /*0360*/  UISETP.GE.AND UP5, UPT, UR16, URZ, UPT ;  /* 0x000000ff1000728c */ /* 0x000fe4000bfa6270 */
[----:B------:R-:W-:Y:S02]  /*0370*/  UPRMT UR20, UR10, 0x8880, URZ ;  /* 0x000088800a147896 */ /* 0x000fe400080000ff */
[----:B------:R-:W-:Y:S02]  /*0380*/  UPRMT UR29, UR10, 0x8880, URZ ;  /* 0x000088800a1d7896 */ /* 0x000fe400080000ff */
[----:B------:R-:W-:Y:S02]  /*0390*/  UPRMT UR6, UR15, 0x7710, URZ ;  /* 0x000077100f067896 */ /* 0x000fe400080000ff */
[----:B0-----:R-:W-:-:S02]  /*03a0*/  UPRMT UR21, UR11, 0x8880, URZ ;  /* 0x000088800b157896 */ /* 0x001fc400080000ff */
[----:B------:R-:W-:Y:S02]  /*03b0*/  UPRMT UR30, UR11, 0x8880, URZ ;  /* 0x000088800b1e7896 */ /* 0x000fe400080000ff */
[----:B------:R-:W-:Y:S01]  /*03c0*/  UPRMT UR5, UR14, 0x7710, URZ ;  /* 0x000077100e057896 */ /* 0x000fe200080000ff */
[----:B------:R-:W-:Y:S01]  /*03d0*/  UMOV UR15, UR24 ;  /* 0x00000018000f7c82 */ /* 0x000fe20008000000 */
[----:B------:R-:W-:Y:S02]  /*03e0*/  UPRMT UR8, UR17, 0x7710, URZ ;  /* 0x0000771011087896 */ /* 0x000fe400080000ff */
[----:B------:R-:W-:Y:S02]  /*03f0*/  UPRMT UR9, UR18, 0x7710, URZ ;  /* 0x0000771012097896 */ /* 0x000fe400080000ff */
[----:B------:R-:W-:Y:S02]  /*0400*/  UPRMT UR23, UR13, 0x8880, URZ ;  /* 0x000088800d177896 */ /* 0x000fe400080000ff */
[----:B------:R-:W-:Y:S01]  /*0410*/  UPRMT UR32, UR13, 0x8880, URZ ;  /* 0x000088800d207896 */ /* 0x000fe200080000ff */
[----:B------:R-:W-:Y:S01]  /*0420*/  UMOV UR17, UR26 ;  /* 0x0000001a00117c82 */ /* 0x000fe20008000000 */
[----:B------:R-:W-:Y:S01]  /*0430*/  UMOV UR18, UR27 ;  /* 0x0000001b00127c82 */ /* 0x000fe20008000000 */
[----:B------:R-:W-:-:S04]  /*0440*/  SHF.R.U32.HI R57, RZ, 0x18, R18 ;  /* 0x00000018ff397819 */ /* 0x000fc80000011612 */
[----:B--2---:R-:W-:Y:S02]  /*0450*/  LOP3.LUT R57, R6, R57, RZ, 0x3c, !PT ;  /* 0x0000003906397212 */ /* 0x004fe400078e3cff */
[----:B------:R-:W-:Y:S02]  /*0460*/  PRMT R2, R9, 0x7604, R6 ;  /* 0x0000760409027816 */ /* 0x000fe40000000006 */
[----:B------:R-:W0:Y:S01]  /*0470*/  LDC.U8 R6, c[0x3][0x114] ;  /* 0x00c04500ff067b82 */ /* 0x000e220000000000 */
[----:B------:R-:W-:Y:S02]  /*0480*/  PRMT R13, R18, 0x7632, R13 ;  /* 0x00007632120d7816 */ /* 0x000fe4000000000d */
[----:B------:R-:W-:Y:S02]  /*0490*/  PRMT R5, R19, 0x7632, R5 ;  /* 0x0000763213057816 */ /* 0x000fe40000000005 */
[----:B------:R-:W-:Y:S02]  /*04a0*/  LOP3.LUT R13, R10, R13, RZ, 0x3c, !PT ;  /* 0x0000000d0a0d7212 */ /* 0x000fe400078e3cff */
[----:B------:R-:W-:-:S02]  /*04b0*/  LOP3.LUT R10, R14, R5, RZ, 0x3c, !PT ;  /* 0x000000050e0a7212 */ /* 0x000fc400078e3cff */
[----:B------:R-:W1:Y:S01]  /*04c0*/  LDC.U8 R14, c[0x3][0x115] ;  /* 0x00c04540ff0e7b82 */ /* 0x000e620000000000 */
[----:B------:R0:W-:Y:S01]  /*04d0*/  STL.U16 [R1], R2 ;  /* 0x0000000201007387 */ /* 0x0001e20000100400 */
[----:B------:R-:W-:Y:S02]  /*04e0*/  LOP3.LUT R3, R7, R18, RZ, 0x3c, !PT ;  /* 0x0000001207037212 */ /* 0x000fe400078e3cff */
[----:B------:R-:W-:Y:S02]  /*04f0*/  LOP3.LUT R7, R16, R19, RZ, 0x3c, !PT ;  /* 0x0000001310077212 */ /* 0x000fe400078e3cff */
[C---:B0-----:R-:W-:Y:S02]  /*0500*/  PRMT R2, R6.reuse, 0x8880, RZ ;  /* 0x0000888006027816 */ /* 0x041fe400000000ff */
[----:B------:R-:W-:Y:S02]  /*0510*/  PRMT R16, R6, 0x8880, RZ ;  /* 0x0000888006107816 */ /* 0x000fe400000000ff */
[----:B------:R-:W-:-:S02]  /*0520*/  ISETP.GE.AND P0, PT, R2, RZ, PT ;  /* 0x000000ff0200720c */ /* 0x000fc40003f06270 */
[----:B------:R-:W-:Y:S02]  /*0530*/  PRMT R16, R16, 0x7710, RZ ;  /* 0x0000771010107816 */ /* 0x000fe400000000ff */
[----:B------:R-:W-:-:S03]  /*0540*/  SHF.R.U32.HI R4, RZ, 0x18, R19 ;  /* 0x00000018ff047819 */ /* 0x000fc60000011613 */
[----:B------:R-:W-:Y:S01]  /*0550*/  IMAD.SHL.U32 R5, R16, 0x2, RZ ;  /* 0x0000000210057824 */ /* 0x000fe200078e00ff */
[----:B------:R-:W-:Y:S02]  /*0560*/  LOP3.LUT R4, R9, R4, RZ, 0x3c, !PT ;  /* 0x0000000409047212 */ /* 0x000fe400078e3cff */
[----:B------:R-:W-:-:S03]  /*0570*/  SHF.R.U32.HI R9, RZ, 0x18, R20 ;  /* 0x00000018ff097819 */ /* 0x000fc60000011614 */
[----:B------:R-:W-:Y:S01]  /*0580*/  @!P0 LOP3.LUT R5, R5, 0x1b, RZ, 0x3c, !PT ;  /* 0x0000001b05058812 */ /* 0x000fe200078e3cff */
[----:B------:R0:W-:Y:S01]  /*0590*/  STL.U8 [R1+0x2], R0 ;  /* 0x0000020001007387 */ /* 0x0001e20000100000 */
[----:B------:R-:W-:Y:S02]  /*05a0*/  LOP3.LUT R6, R0, R9, RZ, 0x3c, !PT ;  /* 0x0000000900067212 */ /* 0x000fe400078e3cff */
[----:B------:R-:W-:Y:S02]  /*05b0*/  PRMT R2, R5, 0x8880, RZ ;  /* 0x0000888005027816 */ /* 0x000fe400000000ff */
[C---:B-1----:R-:W-:Y:S02]  /*05c0*/  PRMT R22, R14.reuse, 0x8880, RZ ;  /* 0x000088800e167816 */ /* 0x042fe400000000ff */
[----:B0-----:R-:W-:Y:S02]  /*05d0*/  PRMT R0, R14, 0x8880, RZ ;  /* 0x000088800e007816 */ /* 0x001fe400000000ff */
[----:B------:R-:W-:-:S02]  /*05e0*/  ISETP.GE.AND P0, PT, R2, RZ, PT ;  /* 0x000000ff0200720c */ /* 0x000fc40003f06270 */
[----:B------:R-:W-:Y:S02]  /*05f0*/  ISETP.GE.AND P1, PT, R0, RZ, PT ;  /* 0x000000ff0000720c */ /* 0x000fe40003f26270 */
[----:B------:R-:W-:Y:S01]  /*0600*/  PRMT R22, R22, 0x7710, RZ ;  /* 0x0000771016167816 */ /* 0x000fe200000000ff */
[----:B------:R-:W-:-:S04]  /*0610*/  IMAD.SHL.U32 R28, R5, 0x2, RZ ;  /* 0x00000002051c7824 */ /* 0x000fc800078e00ff */
[----:B------:R-:W-:-:S04]  /*0620*/  IMAD.SHL.U32 R23, R22, 0x2, RZ ;  /* 0x0000000216177824 */ /* 0x000fc800078e00ff */
[----:B------:R-:W-:Y:S02]  /*0630*/  @!P0 LOP3.LUT R28, R28, 0x1b, RZ, 0x3c, !PT ;  /* 0x0000001b1c1c8812 */ /* 0x000fe400078e3cff */
[----:B------:R-:W-:Y:S02]  /*0640*/  @!P1 LOP3.LUT R23, R23, 0x1b, RZ, 0x3c, !PT ;  /* 0x0000001b17179812 */ /* 0x000fe400078e3cff */
[----:B------:R-:W-:Y:S02]  /*0650*/  PRMT R0, R28, 0x8880, RZ ;  /* 0x000088801c007816 */ /* 0x000fe400000000ff */
[----:B------:R-:W-:Y:S02]  /*0660*/  PRMT R2, R23, 0x8880, RZ ;  /* 0x0000888017027816 */ /* 0x000fe400000000ff */
[----:B------:R-:W-:Y:S02]  /*0670*/  ISETP.GE.AND P0, PT, R0, RZ, PT ;  /* 0x000000ff0000720c */ /* 0x000fe40003f06270 */
[----:B------:R-:W-:Y:S01]  /*0680*/  ISETP.GE.AND P1, PT, R2, RZ, PT ;  /* 0x000000ff0200720c */ /* 0x000fe20003f26270 */
[----:B------:R-:W-:-:S02]  /*0690*/  IMAD.SHL.U32 R33, R28, 0x2, RZ ;  /* 0x000000021c217824 */ /* 0x000fc400078e00ff */
[----:B------:R-:W-:Y:S01]  /*06a0*/  IMAD.SHL.U32 R29, R23, 0x2, RZ ;  /* 0x00000002171d7824 */ /* 0x000fe200078e00ff */
[----:B------:R-:W0:Y:S07]  /*06b0*/  LDC.U8 R2, c[0x3][0x116] ;  /* 0x00c04580ff027b82 */ /* 0x000e2e0000000000 */
[----:B------:R-:W-:Y:S02]  /*06c0*/  @!P0 LOP3.LUT R33, R33, 0x1b, RZ, 0x3c, !PT ;  /* 0x0000001b21218812 */ /* 0x000fe400078e3cff */
[----:B------:R-:W-:-:S02]  /*06d0*/  @!P1 LOP3.LUT R29, R29, 0x1b, RZ, 0x3c, !PT ;  /* 0x0000001b1d1d9812 */ /* 0x000fc400078e3cff */
[----:B------:R-:W-:Y:S02]  /*06e0*/  PRMT R0, R33, 0x8880, RZ ;  /* 0x0000888021007816 */ /* 0x000fe400000000ff */
[----:B------:R-:W-:Y:S02]  /*06f0*/  PRMT R14, R29, 0x8880, RZ ;  /* 0x000088801d0e7816 */ /* 0x000fe400000000ff */
[----:B------:R-:W-:-:S03]  /*0700*/  ISETP.GE.AND P1, PT, R0, RZ, PT ;  /* 0x000000ff0000720c */ /* 0x000fc60003f26270 */
[----:B------:R-:W-:-:S05]  /*0710*/  IMAD.MOV.U32 R0, RZ, RZ, R14 ;  /* 0x000000ffff007224 */ /* 0x000fca00078e000e */
[----:B------:R-:W-:Y:S01]  /*0720*/  ISETP.GE.AND P2, PT, R0, RZ, PT ;  /* 0x000000ff0000720c */ /* 0x000fe20003f46270 */
[----:B------:R-:W-:Y:S01]  /*0730*/  IMAD.SHL.U32 R34, R29, 0x2, RZ ;  /* 0x000000021d227824 */ /* 0x000fe200078e00ff */
[C---:B0-----:R-:W-:Y:S01]  /*0740*/  PRMT R14, R2.reuse, 0x8880, RZ ;  /* 0x00008880020e7816 */ /* 0x041fe200000000ff */
[----:B------:R-:W-:Y:S01]  /*0750*/  IMAD.SHL.U32 R38, R33, 0x2, RZ ;  /* 0x0000000221267824 */ /* 0x000fe200078e00ff */
[----:B------:R-:W-:-:S03]  /*0760*/  PRMT R21, R2, 0x8880, RZ ;  /* 0x0000888002157816 */ /* 0x000fc600000000ff */
[----:B------:R-:W-:-:S06]  /*0770*/  IMAD.MOV.U32 R0, RZ, RZ, R14 ;  /* 0x000000ffff007224 */ /* 0x000fcc00078e000e */
[----:B------:R-:W-:-:S04]  /*0780*/  @!P2 LOP3.LUT R34, R34, 0x1b, RZ, 0x3c, !PT ;  /* 0x0000001b2222a812 */ /* 0x000fc800078e3cff */
[----:B------:R-:W-:Y:S02]  /*0790*/  PRMT R2, R34, 0x8880, RZ ;  /* 0x0000888022027816 */ /* 0x000fe400000000ff */
[----:B------:R-:W-:Y:S02]  /*07a0*/  PRMT R9, R20, 0x7632, R9 ;  /* 0x0000763214097816 */ /* 0x000fe40000000009 */
[----:B------:R-:W-:Y:S02]  /*07b0*/  ISETP.GE.AND P0, PT, R0, RZ, PT ;  /* 0x000000ff0000720c */ /* 0x000fe40003f06270 */
[----:B------:R-:W-:Y:S02]  /*07c0*/  @!P1 LOP3.LUT R38, R38, 0x1b, RZ, 0x3c, !PT ;  /* 0x0000001b26269812 */ /* 0x000fe400078e3cff */
[----:B------:R-:W-:Y:S02]  /*07d0*/  ISETP.GE.AND P1, PT, R2, RZ, PT ;  /* 0x000000ff0200720c */ /* 0x000fe40003f26270 */
[----:B------:R-:W-:-:S02]  /*07e0*/  PRMT R21, R21, 0x7710, RZ ;  /* 0x0000771015157816 */ /* 0x000fc400000000ff */
[----:B------:R-:W-:Y:S02]  /*07f0*/  LOP3.LUT R56, R56, R9, RZ, 0x3c, !PT ;  /* 0x0000000938387212 */ /* 0x000fe400078e3cff */
[----:B------:R-:W-:Y:S02]  /*0800*/  SHF.R.U32.HI R9, RZ, 0x8, R20 ;  /* 0x00000008ff097819 */ /* 0x000fe40000011614 */
[----:B------:R-:W-:Y:S01]  /*0810*/  PRMT R14, R38, 0x8880, RZ ;  /* 0x00008880260e7816 */ /* 0x000fe200000000ff */
[----:B------:R-:W-:Y:S01]  /*0820*/  IMAD.SHL.U32 R0, R21, 0x2, RZ ;  /* 0x0000000215007824 */ /* 0x000fe200078e00ff */
[----:B------:R-:W-:Y:S01]  /*0830*/  LOP3.LUT R24, R24, R9, RZ, 0x3c, !PT ;  /* 0x0000000918187212 */ /* 0x000fe200078e3cff */
[----:B------:R-:W-:Y:S01]  /*0840*/  IMAD.SHL.U32 R40, R34, 0x2, RZ ;  /* 0x0000000222287824 */ /* 0x000fe200078e00ff */
[----:B------:R-:W-:Y:S01]  /*0850*/  LOP3.LUT R9, R17, R20, RZ, 0x3c, !PT ;  /* 0x0000001411097212 */ /* 0x000fe200078e3cff */
[----:B------:R-:W-:Y:S01]  /*0860*/  IMAD.MOV.U32 R2, RZ, RZ, R14 ;  /* 0x000000ffff027224 */ /* 0x000fe200078e000e */
[----:B------:R-:W0:Y:S01]  /*0870*/  LDC.U8 R17, c[0x3][0x117] ;  /* 0x00c045c0ff117b82 */ /* 0x000e220000000000 */
[----:B------:R-:W-:-:S02]  /*0880*/  LOP3.LUT R8, R8, R11, RZ, 0x3c, !PT ;  /* 0x0000000b08087212 */ /* 0x000fc400078e3cff */
[----:B------:R-:W-:Y:S02]  /*0890*/  @!P0 LOP3.LUT R0, R0, 0x1b, RZ, 0x3c, !PT ;  /* 0x0000001b00008812 */ /* 0x000fe400078e3cff */
[----:B------:R-:W-:Y:S02]  /*08a0*/  SHF.R.U32.HI R11, RZ, 0x8, R18 ;  /* 0x00000008ff0b7819 */ /* 0x000fe40000011612 */
[----:B------:R-:W-:Y:S02]  /*08b0*/  @!P1 LOP3.LUT R40, R40, 0x1b, RZ, 0x3c, !PT ;  /* 0x0000001b28289812 */ /* 0x000fe400078e3cff */
[----:B------:R-:W-:Y:S02]  /*08c0*/  ISETP.GE.AND P2, PT, R2, RZ, PT ;  /* 0x000000ff0200720c */ /* 0x000fe40003f46270 */
[----:B------:R-:W-:Y:S02]  /*08d0*/  PRMT R2, R0, 0x8880, RZ ;  /* 0x0000888000027816 */ /* 0x000fe400000000ff */
[----:B------:R-:W-:-:S02]  /*08e0*/  LOP3.LUT R11, R12, R11, RZ, 0x3c, !PT ;  /* 0x0000000b0c0b7212 */ /* 0x000fc400078e3cff */
[----:B------:R-:W-:Y:S02]  /*08f0*/  PRMT R14, R40, 0x8880, RZ ;  /* 0x00008880280e7816 */ /* 0x000fe400000000ff */
[----:B------:R-:W-:Y:S02]  /*0900*/  SHF.R.U32.HI R12, RZ, 0x8, R19 ;  /* 0x00000008ff0c7819 */ /* 0x000fe40000011613 */
[----:B------:R-:W-:Y:S01]  /*0910*/  ISETP.GE.AND P3, PT, R2, RZ, PT ;  /* 0x000000ff0200720c */ /* 0x000fe20003f66270 */
[----:B------:R-:W-:Y:S01]  /*0920*/  IMAD.MOV.U32 R2, RZ, RZ, R14 ;  /* 0x000000ffff027224 */ /* 0x000fe200078e000e */
[----:B------:R-:W-:Y:S01]  /*0930*/  LOP3.LUT R12, R15, R12, RZ, 0x3c, !PT ;  /* 0x0000000c0f0c7212 */ /* 0x000fe200078e3cff */
[----:B------:R-:W-:Y:S02]  /*0940*/  IMAD.SHL.U32 R15, R38, 0x2, RZ ;  /* 0x00000002260f7824 */ /* 0x000fe400078e00ff */
[----:B------:R-:W-:Y:S01]  /*0950*/  IMAD.SHL.U32 R0, R0, 0x2, RZ ;  /* 0x0000000200007824 */ /* 0x000fe200078e00ff */
[----:B------:R-:W-:-:S02]  /*0960*/  ISETP.GE.AND P4, PT, R2, RZ, PT ;  /* 0x000000ff0200720c */ /* 0x000fc40003f86270 */
[----:B------:R-:W-:Y:S01]  /*0970*/  @!P2 LOP3.LUT R15, R15, 0x1b, RZ, 0x3c, !PT ;  /* 0x0000001b0f0fa812 */ /* 0x000fe200078e3cff */
[----:B------:R-:W-:Y:S01]  /*0980*/  IMAD.SHL.U32 R40, R40, 0x2, RZ ;  /* 0x0000000228287824 */ /* 0x000fe200078e00ff */
[----:B0-----:R-:W-:Y:S02]  /*0990*/  PRMT R14, R17, 0x8880, RZ ;  /* 0x00008880110e7816 */ /* 0x001fe400000000ff */
[----:B------:R-:W-:Y:S02]  /*09a0*/  PRMT R2, R15, 0x8880, RZ ;  /* 0x000088800f027816 */ /* 0x000fe400000000ff */
[----:B------:R-:W-:Y:S02]  /*09b0*/  @!P3 LOP3.LUT R0, R0, 0x1b, RZ, 0x3c, !PT ;  /* 0x0000001b0000b812 */ /* 0x000fe400078e3cff */
[----:B------:R-:W-:Y:S02]  /*09c0*/  ISETP.GE.AND P3, PT, R2, RZ, PT ;  /* 0x000000ff0200720c */ /* 0x000fe40003f66270 */
[----:B------:R-:W-:-:S02]  /*09d0*/  PRMT R2, R0, 0x8880, RZ ;  /* 0x0000888000027816 */ /* 0x000fc400000000ff */
[----:B------:R-:W-:Y:S02]  /*09e0*/  ISETP.GE.AND P5, PT, R14, RZ, PT ;  /* 0x000000ff0e00720c */ /* 0x000fe40003fa6270 */
[----:B------:R-:W-:Y:S01]  /*09f0*/  @!P4 LOP3.LUT R40, R40, 0x1b, RZ, 0x3c, !PT ;  /* 0x0000001b2828c812 */ /* 0x000fe200078e3cff */
[----:B------:R-:W0:Y:S01]  /*0a00*/  LDC.U8 R14, c[0x3][0x119] ;  /* 0x00c04640ff0e7b82 */ /* 0x000e220000000000 */
[----:B------:R-:W-:Y:S02]  /*0a10*/  PRMT R20, R17, 0x8880, RZ ;  /* 0x0000888011147816 */ /* 0x000fe400000000ff */
[----:B------:R-:W-:Y:S01]  /*0a20*/  ISETP.GE.AND P4, PT, R2, RZ, PT ;  /* 0x000000ff0200720c */ /* 0x000fe20003f86270 */
[----:B------:R-:W-:Y:S01]  /*0a30*/  UISETP.GE.AND UP6, UPT, UR15, URZ, UPT ;  /* 0x000000ff0f00728c */ /* 0x000fe2000bfc6270 */
[----:B------:R-:W-:Y:S01]  /*0a40*/  PRMT R20, R20, 0x7710, RZ ;  /* 0x0000771014147816 */ /* 0x000fe200000000ff */
[----:B------:R-:W-:Y:S02]  /*0a50*/  UISETP.GE.AND UP0, UPT, UR17, URZ, UPT ;  /* 0x000000ff1100728c */ /* 0x000fe4000bf06270 */
[----:B------:R-:W-:-:S02]  /*0a60*/  UISETP.GE.AND UP4, UPT, UR18, URZ, UPT ;  /* 0x000000ff1200728c */ /* 0x000fc4000bf86270 */
[----:B------:R-:W-:Y:S02]  /*0a70*/  UPRMT UR10, UR19, 0x7710, URZ ;  /* 0x00007710130a7896 */ /* 0x000fe400080000ff */
[----:B------:R-:W-:Y:S02]  /*0a80*/  USHF.L.U32 UR4, UR5, 0x1, URZ ;  /* 0x0000000105047899 */ /* 0x000fe400080006ff */
[----:B------:R-:W-:Y:S02]  /*0a90*/  UPRMT UR22, UR12, 0x8880, URZ ;  /* 0x000088800c167896 */ /* 0x000fe400080000ff */
[----:B------:R-:W-:Y:S01]  /*0aa0*/  UPRMT UR31, UR12, 0x8880, URZ ;  /* 0x000088800c1f7896 */ /* 0x000fe200080000ff */
[----:B------:R-:W-:Y:S01]  /*0ab0*/  UMOV UR19, UR28 ;  /* 0x0000001c00137c82 */ /* 0x000fe20008000000 */
[----:B------:R-:W-:Y:S02]  /*0ac0*/  UPRMT UR11, UR20, 0x7710, URZ ;  /* 0x00007710140b7896 */ /* 0x000fe400080000ff */
[----:B------:R-:W-:Y:S01]  /*0ad0*/  USHF.L.U32 UR16, UR7, 0x1, URZ ;  /* 0x0000000107107899 */ /* 0x000fe200080006ff */
[----:B------:R-:W-:Y:S01]  /*0ae0*/  IMAD.SHL.U32 R0, R0, 0x2, RZ ;  /* 0x0000000200007824 */ /* 0x000fe200078e00ff */
[----:B------:R-:W-:Y:S01]  /*0af0*/  UMOV UR20, UR29 ;  /* 0x0000001d00147c82 */ /* 0x000fe20008000000 */
[----:B------:R-:W-:Y:S01]  /*0b00*/  UPRMT UR12, UR21, 0x7710, URZ ;  /* 0x00007710150c7896 */ /* 0x000fe200080000ff */
[----:B------:R-:W-:Y:S01]  /*0b10*/  IMAD.SHL.U32 R25, R20, 0x2, RZ ;  /* 0x0000000214197824 */ /* 0x000fe200078e00ff */
[----:B------:R-:W-:Y:S01]  /*0b20*/  UPRMT UR14, UR23, 0x7710, URZ ;  /* 0x00007710170e7896 */ /* 0x000fe200080000ff */
[----:B------:R-:W-:Y:S01]  /*0b30*/  UMOV UR21, UR30 ;  /* 0x0000001e00157c82 */ /* 0x000fe20008000000 */
[----:B------:R-:W-:Y:S01]  /*0b40*/  UISETP.GE.AND UP3, UPT, UR19, URZ, UPT ;  /* 0x000000ff1300728c */ /* 0x000fe2000bf66270 */
[----:B------:R-:W-:Y:S01]  /*0b50*/  UMOV UR23, UR32 ;  /* 0x0000002000177c82 */ /* 0x000fe20008000000 */
[----:B------:R-:W-:-:S02]  /*0b60*/  UISETP.GE.AND UP2, UPT, UR20, URZ, UPT ;  /* 0x000000ff1400728c */ /* 0x000fc4000bf46270 */
[----:B------:R-:W-:Y:S02]  /*0b70*/  @!UP1 ULOP3.LUT UR4, UR4, 0x1b, URZ, 0x3c, !UPT ;  /* 0x0000001b04049892 */ /* 0x000fe4000f8e3cff */
[----:B------:R-:W-:Y:S02]  /*0b80*/  USHF.L.U32 UR15, UR6, 0x1, URZ ;  /* 0x00000001060f7899 */ /* 0x000fe400080006ff */
[----:B------:R-:W-:Y:S02]  /*0b90*/  UISETP.GE.AND UP1, UPT, UR21, URZ, UPT ;  /* 0x000000ff1500728c */ /* 0x000fe4000bf26270 */
[----:B------:R-:W-:Y:S01]  /*0ba0*/  @!UP5 ULOP3.LUT UR16, UR16, 0x1b, URZ, 0x3c, !UPT ;  /* 0x0000001b1010d892 */ /* 0x000fe2000f8e3cff */
[----:B------:R-:W-:Y:S01]  /*0bb0*/  PRMT R2, R40, 0x8880, RZ ;  /* 0x0000888028027816 */ /* 0x000fe200000000ff */
[----:B------:R-:W-:Y:S02]  /*0bc0*/  USHF.L.U32 UR17, UR8, 0x1, URZ ;  /* 0x0000000108117899 */ /* 0x000fe400080006ff */
[----:B------:R-:W-:-:S02]  /*0bd0*/  USHF.L.U32 UR18, UR9, 0x1, URZ ;  /* 0x0000000109127899 */ /* 0x000fc400080006ff */
[----:B------:R-:W-:Y:S01]  /*0be0*/  UISETP.GE.AND UP5, UPT, UR23, URZ, UPT ;  /* 0x000000ff1700728c */ /* 0x000fe2000bfa6270 */
[----:B------:R-:W-:Y:S01]  /*0bf0*/  @!P4 LOP3.LUT R0, R0, 0x1b, RZ, 0x3c, !PT ;  /* 0x0000001b0000c812 */ /* 0x000fe200078e3cff */
[----:B------:R-:W-:Y:S01]  /*0c00*/  UPRMT UR13, UR22, 0x7710, URZ ;  /* 0x00007710160d7896 */ /* 0x000fe200080000ff */
[----:B------:R-:W-:Y:S01]  /*0c10*/  @!P5 LOP3.LUT R25, R25, 0x1b, RZ, 0x3c, !PT ;  /* 0x0000001b1919d812 */ /* 0x000fe200078e3cff */
[----:B------:R-:W-:Y:S01]  /*0c20*/  @!UP6 ULOP3.LUT UR15, UR15, 0x1b, URZ, 0x3c, !UPT ;  /* 0x0000001b0f0fe892 */ /* 0x000fe2000f8e3cff */
[----:B------:R-:W-:Y:S01]  /*0c30*/  UMOV UR22, UR31 ;  /* 0x0000001f00167c82 */ /* 0x000fe20008000000 */
[----:B------:R-:W-:Y:S02]  /*0c40*/  UPRMT UR36, UR16, 0x8880, URZ ;  /* 0x0000888010247896 */ /* 0x000fe400080000ff */
[----:B------:R-:W-:Y:S01]  /*0c50*/  UPRMT UR37, UR16, 0x8880, URZ ;  /* 0x0000888010257896 */ /* 0x000fe200080000ff */
[----:B------:R-:W-:Y:S01]  /*0c60*/  ISETP.GE.AND P2, PT, R2, RZ, PT ;  /* 0x000000ff0200720c */ /* 0x000fe20003f46270 */
[----:B------:R-:W-:-:S02]  /*0c70*/  USHF.L.U32 UR19, UR10, 0x1, URZ ;  /* 0x000000010a137899 */ /* 0x000fc400080006ff */
[----:B------:R-:W-:Y:S02]  /*0c80*/  UISETP.GE.AND UP6, UPT, UR22, URZ, UPT ;  /* 0x000000ff1600728c */ /* 0x000fe4000bfc6270 */
[----:B------:R-:W-:Y:S02]  /*0c90*/  @!UP0 ULOP3.LUT UR17, UR17, 0x1b, URZ, 0x3c, !UPT ;  /* 0x0000001b11118892 */ /* 0x000fe4000f8e3cff */
[----:B------:R-:W-:Y:S01]  /*0ca0*/  @!UP4 ULOP3.LUT UR18, UR18, 0x1b, URZ, 0x3c, !UPT ;  /* 0x0000001b1212c892 */ /* 0x000fe2000f8e3cff */
[----:B------:R-:W-:Y:S01]  /*0cb0*/  PRMT R2, R0, 0x8880, RZ ;  /* 0x0000888000027816 */ /* 0x000fe200000000ff */
[----:B------:R-:W-:Y:S01]  /*0cc0*/  USHF.L.U32 UR20, UR11, 0x1, URZ ;  /* 0x000000010b147899 */ /* 0x000fe200080006ff */
[----:B------:R-:W-:Y:S01]  /*0cd0*/  PRMT R17, R25, 0x8880, RZ ;  /* 0x0000888019117816 */ /* 0x000fe200000000ff */
[----:B------:R-:W-:Y:S02]  /*0ce0*/  USHF.L.U32 UR21, UR12, 0x1, URZ ;  /* 0x000000010c157899 */ /* 0x000fe400080006ff */
[----:B------:R-:W-:-:S02]  /*0cf0*/  USHF.L.U32 UR23, UR14, 0x1, URZ ;  /* 0x000000010e177899 */ /* 0x000fc400080006ff */
[----:B------:R-:W-:Y:S02]  /*0d00*/  UPRMT UR34, UR4, 0x8880, URZ ;  /* 0x0000888004227896 */ /* 0x000fe400080000ff */
[----:B------:R-:W-:Y:S02]  /*0d10*/  @!UP3 ULOP3.LUT UR19, UR19, 0x1b, URZ, 0x3c, !UPT ;  /* 0x0000001b1313b892 */ /* 0x000fe4000f8e3cff */
[----:B------:R-:W-:Y:S02]  /*0d20*/  UPRMT UR39, UR17, 0x8880, URZ ;  /* 0x0000888011277896 */ /* 0x000fe400080000ff */
[----:B------:R-:W-:Y:S02]  /*0d30*/  UPRMT UR40, UR18, 0x8880, URZ ;  /* 0x0000888012287896 */ /* 0x000fe400080000ff */
[----:B------:R-:W-:Y:S02]  /*0d40*/  USHF.L.U32 UR31, UR18, 0x1, URZ ;  /* 0x00000001121f7899 */ /* 0x000fe400080006ff */
[----:B------:R-:W-:Y:S01]  /*0d50*/  UPRMT UR41, UR18, 0x8880, URZ ;  /* 0x0000888012297896 */ /* 0x000fe200080000ff */
[----:B------:R-:W-:Y:S01]  /*0d60*/  ISETP.GE.AND P4, PT, R2, RZ, PT ;  /* 0x000000ff0200720c */ /* 0x000fe20003f86270 */
[----:B------:R-:W-:-:S02]  /*0d70*/  @!UP2 ULOP3.LUT UR20, UR20, 0x1b, URZ, 0x3c, !UPT ;  /* 0x0000001b1414a892 */ /* 0x000fc4000f8e3cff */
[----:B------:R-:W-:Y:S02]  /*0d80*/  UPRMT UR38, UR17, 0x8880, URZ ;  /* 0x0000888011267896 */ /* 0x000fe400080000ff */
[----:B------:R-:W-:Y:S01]  /*0d90*/  UPRMT UR18, UR36, 0x7710, URZ ;  /* 0x0000771024127896 */ /* 0x000fe200080000ff */
[----:B------:R-:W-:Y:S01]  /*0da0*/  IMAD.MOV.U32 R2, RZ, RZ, R17 ;  /* 0x000000ffff027224 */ /* 0x000fe200078e0011 */
[----:B------:R-:W-:Y:S01]  /*0db0*/  @!UP1 ULOP3.LUT UR21, UR21, 0x1b, URZ, 0x3c, !UPT ;  /* 0x0000001b15159892 */ /* 0x000fe2000f8e3cff */
[----:B------:R-:W-:Y:S01]  /*0dc0*/  UMOV UR36, UR37 ;  /* 0x0000002500247c82 */ /* 0x000fe20008000000 */
[----:B------:R-:W-:Y:S01]  /*0dd0*/  USHF.L.U32 UR22, UR13, 0x1, URZ ;  /* 0x000000010d167899 */ /* 0x000fe200080006ff */
[----:B0-----:R-:W-:Y:S01]  /*0de0*/  PRMT R17, R14, 0x8880, RZ ;  /* 0x000088800e117816 */ /* 0x001fe200000000ff */
[----:B------:R-:W-:Y:S02]  /*0df0*/  @!UP5 ULOP3.LUT UR23, UR23, 0x1b, URZ, 0x3c, !UPT ;  /* 0x0000001b1717d892 */ /* 0x000fe4000f8e3cff */
[----:B------:R-:W-:-:S02]  /*0e00*/  UISETP.GE.AND UP2, UPT, UR34, URZ, UPT ;  /* 0x000000ff2200728c */ /* 0x000fc4000bf46270 */
[----:B------:R-:W-:Y:S02]  /*0e10*/  UPRMT UR35, UR15, 0x8880, URZ ;  /* 0x000088800f237896 */ /* 0x000fe400080000ff */
[----:B------:R-:W-:Y:S02]  /*0e20*/  UPRMT UR43, UR19, 0x8880, URZ ;  /* 0x00008880132b7896 */ /* 0x000fe400080000ff */
[----:B------:R-:W-:Y:S02]  /*0e30*/  UISETP.GE.AND UP5, UPT, UR36, URZ, UPT ;  /* 0x000000ff2400728c */ /* 0x000fe4000bfa6270 */
[----:B------:R-:W-:Y:S02]  /*0e40*/  UPRMT UR45, UR20, 0x8880, URZ ;  /* 0x00008880142d7896 */ /* 0x000fe400080000ff */
[----:B------:R-:W-:Y:S02]  /*0e50*/  UPRMT UR42, UR19, 0x8880, URZ ;  /* 0x00008880132a7896 */ /* 0x000fe400080000ff */
[----:B------:R-:W-:-:S02]  /*0e60*/  USHF.L.U32 UR26, UR19, 0x1, URZ ;  /* 0x00000001131a7899 */ /* 0x000fc400080006ff */
[----:B------:R-:W-:Y:S01]  /*0e70*/  UPRMT UR47, UR21, 0x8880, URZ ;  /* 0x00008880152f7896 */ /* 0x000fe200080000ff */
[----:B------:R-:W-:Y:S01]  /*0e80*/  ISETP.GE.AND P5, PT, R2, RZ, PT ;  /* 0x000000ff0200720c */ /* 0x000fe20003fa6270 */
[----:B------:R-:W-:Y:S02]  /*0e90*/  @!UP6 ULOP3.LUT UR22, UR22, 0x1b, URZ, 0x3c, !UPT ;  /* 0x0000001b1616e892 */ /* 0x000fe4000f8e3cff */
[----:B------:R-:W-:Y:S02]  /*0ea0*/  UPRMT UR51, UR23, 0x8880, URZ ;  /* 0x0000888017337896 */ /* 0x000fe400080000ff */
[----:B------:R-:W-:Y:S01]  /*0eb0*/  UPRMT UR19, UR38, 0x7710, URZ ;  /* 0x0000771026137896 */ /* 0x000fe200080000ff */
[----:B------:R-:W-:Y:S02]  /*0ec0*/  UMOV UR37, UR39 ;  /* 0x0000002700257c82 */ /* 0x000fe40008000000 */
[----:B------:R-:W-:Y:S01]  /*0ed0*/  UMOV UR38, UR41 ;  /* 0x0000002900267c82 */ /* 0x000fe20008000000 */
[----:B------:R-:W-:Y:S01]  /*0ee0*/  UISETP.GE.AND UP6, UPT, UR35, URZ, UPT ;  /* 0x000000ff2300728c */ /* 0x000fe2000bfc6270 */
[----:B------:R-:W-:Y:S01]  /*0ef0*/  IMAD.MOV.U32 R2, RZ, RZ, R17 ;  /* 0x000000ffff027224 */ /* 0x000fe200078e0011 */
[----:B------:R-:W-:-:S02]  /*0f00*/  UISETP.GE.AND UP1, UPT, UR37, URZ, UPT ;  /* 0x000000ff2500728c */ /* 0x000fc4000bf26270 */
[----:B------:R-:W-:Y:S02]  /*0f10*/  USHF.L.U32 UR33, UR4, 0x1, URZ ;  /* 0x0000000104217899 */ /* 0x000fe400080006ff */
[----:B------:R-:W-:Y:S02]  /*0f20*/  UPRMT UR25, UR15, 0x8880, URZ ;  /* 0x000088800f197896 */ /* 0x000fe400080000ff */
[----:B------:R-:W-:Y:S02]  /*0f30*/  USHF.L.U32 UR32, UR15, 0x1, URZ ;  /* 0x000000010f207899 */ /* 0x000fe400080006ff */
[----:B------:R-:W-:Y:S02]  /*0f40*/  UPRMT UR44, UR20, 0x8880, URZ ;  /* 0x00008880142c7896 */ /* 0x000fe400080000ff */
[----:B------:R-:W-:Y:S02]  /*0f50*/  USHF.L.U32 UR27, UR20, 0x1, URZ ;  /* 0x00000001141b7899 */ /* 0x000fe400080006ff */
[----:B------:R-:W-:-:S02]  /*0f60*/  UISETP.GE.AND UP4, UPT, UR38, URZ, UPT ;  /* 0x000000ff2600728c */ /* 0x000fc4000bf86270 */
[----:B------:R-:W-:Y:S02]  /*0f70*/  USHF.L.U32 UR15, UR16, 0x1, URZ ;  /* 0x00000001100f7899 */ /* 0x000fe400080006ff */
[----:B------:R-:W-:Y:S01]  /*0f80*/  UPRMT UR20, UR40, 0x7710, URZ ;  /* 0x0000771028147896 */ /* 0x000fe200080000ff */
[----:B------:R-:W-:Y:S01]  /*0f90*/  UMOV UR39, UR43 ;  /* 0x0000002b00277c82 */ /* 0x000fe20008000000 */
[----:B------:R-:W-:Y:S01]  /*0fa0*/  UPRMT UR49, UR22, 0x8880, URZ ;  /* 0x0000888016317896 */ /* 0x000fe200080000ff */
[----:B------:R-:W-:Y:S01]  /*0fb0*/  PRMT R19, R14, 0x8880, RZ ;  /* 0x000088800e137816 */ /* 0x000fe200000000ff */
[----:B------:R-:W-:Y:S01]  /*0fc0*/  UMOV UR40, UR45 ;  /* 0x0000002d00287c82 */ /* 0x000fe20008000000 */
[----:B------:R-:W-:Y:S01]  /*0fd0*/  UMOV UR41, UR47 ;  /* 0x0000002f00297c82 */ /* 0x000fe20008000000 */
[----:B------:R-:W-:Y:S01]  /*0fe0*/  UISETP.GE.AND UP3, UPT, UR39, URZ, UPT ;  /* 0x000000ff2700728c */ /* 0x000fe2000bf66270 */
[----:B------:R-:W-:Y:S01]  /*0ff0*/  ISETP.GE.AND P6, PT, R2, RZ, PT ;  /* 0x000000ff0200720c */ /* 0x000fe20003fc6270 */
[----:B------:R-:W-:Y:S01]  /*1000*/  UMOV UR43, UR51 ;  /* 0x00000033002b7c82 */ /* 0x000fe20008000000 */
[----:B------:R-:W-:-:S02]  /*1010*/  UISETP.GE.AND UP0, UPT, UR40, URZ, UPT ;  /* 0x000000ff2800728c */ /* 0x000fc4000bf06270 */
[----:B------:R-:W-:Y:S02]  /*1020*/  @!UP2 ULOP3.LUT UR33, UR33, 0x1b, URZ, 0x3c, !UPT ;  /* 0x0000001b2121a892 */ /* 0x000fe4000f8e3cff */
[----:B------:R-:W-:Y:S02]  /*1030*/  UPRMT UR24, UR4, 0x8880, URZ ;  /* 0x0000888004187896 */ /* 0x000fe400080000ff */
[----:B------:R-:W-:Y:S02]  /*1040*/  UISETP.GE.AND UP2, UPT, UR41, URZ, UPT ;  /* 0x000000ff2900728c */ /* 0x000fe4000bf46270 */
[----:B------:R-:W-:Y:S01]  /*1050*/  @!UP5 ULOP3.LUT UR15, UR15, 0x1b, URZ, 0x3c, !UPT ;  /* 0x0000001b0f0fd892 */ /* 0x000fe2000f8e3cff */
[----:B------:R-:W-:Y:S01]  /*1060*/  IMAD.SHL.U32 R0, R0, 0x2, RZ ;  /* 0x0000000200007824 */ /* 0x000fe200078e00ff */
[----:B------:R-:W-:Y:S01]  /*1070*/  USHF.L.U32 UR4, UR17, 0x1, URZ ;  /* 0x0000000111047899 */ /* 0x000fe200080006ff */
[----:B------:R-:W-:Y:S01]  /*1080*/  PRMT R19, R19, 0x7710, RZ ;  /* 0x0000771013137816 */ /* 0x000fe200000000ff */
[----:B------:R-:W-:-:S02]  /*1090*/  UISETP.GE.AND UP5, UPT, UR43, URZ, UPT ;  /* 0x000000ff2b00728c */ /* 0x000fc4000bfa6270 */
[----:B------:R-:W-:Y:S02]  /*10a0*/  UPRMT UR46, UR21, 0x8880, URZ ;  /* 0x00008880152e7896 */ /* 0x000fe400080000ff */
[----:B------:R-:W-:Y:S02]  /*10b0*/  USHF.L.U32 UR28, UR21, 0x1, URZ ;  /* 0x00000001151c7899 */ /* 0x000fe400080006ff */
[----:B------:R-:W-:Y:S02]  /*10c0*/  UPRMT UR21, UR42, 0x7710, URZ ;  /* 0x000077102a157896 */ /* 0x000fe400080000ff */
[----:B------:R-:W-:Y:S01]  /*10d0*/  @!UP6 ULOP3.LUT UR32, UR32, 0x1b, URZ, 0x3c, !UPT ;  /* 0x0000001b2020e892 */ /* 0x000fe2000f8e3cff */
[----:B------:R-:W-:Y:S01]  /*10e0*/  UMOV UR42, UR49 ;  /* 0x00000031002a7c82 */ /* 0x000fe20008000000 */
[----:B------:R-:W-:Y:S01]  /*10f0*/  @!UP1 ULOP3.LUT UR4, UR4, 0x1b, URZ, 0x3c, !UPT ;  /* 0x0000001b04049892 */ /* 0x000fe2000f8e3cff */
[----:B------:R-:W-:Y:S01]  /*1100*/  @!P4 LOP3.LUT R0, R0, 0x1b, RZ, 0x3c, !PT ;  /* 0x0000001b0000c812 */ /* 0x000fe200078e3cff */
[----:B------:R-:W-:Y:S01]  /*1110*/  UPRMT UR48, UR22, 0x8880, URZ ;  /* 0x0000888016307896 */ /* 0x000fe200080000ff */
[----:B------:R-:W-:Y:S01]  /*1120*/  IMAD.SHL.U32 R26, R19, 0x2, RZ ;  /* 0x00000002131a7824 */ /* 0x000fe200078e00ff */
[----:B------:R-:W-:Y:S01]  /*1130*/  USHF.L.U32 UR29, UR22, 0x1, URZ ;  /* 0x00000001161d7899 */ /* 0x000fe200080006ff */
[----:B------:R-:W-:Y:S01]  /*1140*/  IMAD.SHL.U32 R30, R25, 0x2, RZ ;  /* 0x00000002191e7824 */ /* 0x000fe200078e00ff */
[----:B------:R-:W-:-:S02]  /*1150*/  UISETP.GE.AND UP6, UPT, UR42, URZ, UPT ;  /* 0x000000ff2a00728c */ /* 0x000fc4000bfc6270 */
[----:B------:R-:W-:Y:S02]  /*1160*/  @!UP4 ULOP3.LUT UR31, UR31, 0x1b, URZ, 0x3c, !UPT ;  /* 0x0000001b1f1fc892 */ /* 0x000fe4000f8e3cff */
[----:B------:R-:W-:Y:S02]  /*1170*/  UPRMT UR22, UR44, 0x7710, URZ ;  /* 0x000077102c167896 */ /* 0x000fe400080000ff */
[----:B------:R-:W-:Y:S02]  /*1180*/  UPRMT UR34, UR33, 0x8880, URZ ;  /* 0x0000888021227896 */ /* 0x000fe400080000ff */
[----:B------:R-:W-:Y:S02]  /*1190*/  USHF.L.U32 UR42, UR33, 0x1, URZ ;  /* 0x00000001212a7899 */ /* 0x000fe400080006ff */
[----:B------:R-:W-:Y:S02]  /*11a0*/  UPRMT UR43, UR33, 0x8880, URZ ;  /* 0x00008880212b7896 */ /* 0x000fe400080000ff */
[----:B------:R-:W-:-:S02]  /*11b0*/  UPRMT UR50, UR23, 0x8880, URZ ;  /* 0x0000888017327896 */ /* 0x000fc400080000ff */
[----:B------:R-:W-:Y:S02]  /*11c0*/  USHF.L.U32 UR30, UR23, 0x1, URZ ;  /* 0x00000001171e7899 */ /* 0x000fe400080006ff */
[----:B------:R-:W-:Y:S02]  /*11d0*/  UPRMT UR33, UR32, 0x8880, URZ ;  /* 0x0000888020217896 */ /* 0x000fe400080000ff */
[----:B------:R-:W-:Y:S02]  /*11e0*/  USHF.L.U32 UR41, UR32, 0x1, URZ ;  /* 0x0000000120297899 */ /* 0x000fe400080006ff */
[----:B------:R-:W-:Y:S02]  /*11f0*/  UPRMT UR44, UR32, 0x8880, URZ ;  /* 0x00008880202c7896 */ /* 0x000fe400080000ff */
[----:B------:R-:W-:Y:S02]  /*1200*/  UPRMT UR23, UR46, 0x7710, URZ ;  /* 0x000077102e177896 */ /* 0x000fe400080000ff */
[----:B------:R-:W-:-:S02]  /*1210*/  @!UP3 ULOP3.LUT UR26, UR26, 0x1b, URZ, 0x3c, !UPT ;  /* 0x0000001b1a1ab892 */ /* 0x000fc4000f8e3cff */
[----:B------:R-:W-:Y:S02]  /*1220*/  UPRMT UR32, UR4, 0x8880, URZ ;  /* 0x0000888004207896 */ /* 0x000fe400080000ff */
[----:B------:R-:W-:Y:S02]  /*1230*/  USHF.L.U32 UR40, UR4, 0x1, URZ ;  /* 0x0000000104287899 */ /* 0x000fe400080006ff */
[----:B------:R-:W-:Y:S01]  /*1240*/  UPRMT UR45, UR4, 0x8880, URZ ;  /* 0x00008880042d7896 */ /* 0x000fe200080000ff */
[----:B------:R-:W-:Y:S01]  /*1250*/  PRMT R2, R0, 0x8880, RZ ;  /* 0x0000888000027816 */ /* 0x000fe200000000ff */
[----:B------:R-:W-:Y:S02]  /*1260*/  @!UP0 ULOP3.LUT UR27, UR27, 0x1b, URZ, 0x3c, !UPT ;  /* 0x0000001b1b1b8892 */ /* 0x000fe4000f8e3cff */
[----:B------:R-:W-:Y:S02]  /*1270*/  UPRMT UR46, UR31, 0x8880, URZ ;  /* 0x000088801f2e7896 */ /* 0x000fe400080000ff */
[----:B------:R-:W-:Y:S01]  /*1280*/  USHF.L.U32 UR4, UR31, 0x1, URZ ;  /* 0x000000011f047899 */ /* 0x000fe200080006ff */
[----:B------:R-:W-:Y:S01]  /*1290*/  @!P6 LOP3.LUT R26, R26, 0x1b, RZ, 0x3c, !PT ;  /* 0x0000001b1a1ae812 */ /* 0x000fe200078e3cff */
[----:B------:R-:W-:Y:S01]  /*12a0*/  UPRMT UR16, UR24, 0x7710, URZ ;  /* 0x0000771018107896 */ /* 0x000fe200080000ff */
[----:B------:R-:W-:Y:S01]  /*12b0*/  @!P5 LOP3.LUT R30, R30, 0x1b, RZ, 0x3c, !PT ;  /* 0x0000001b1e1ed812 */ /* 0x000fe200078e3cff */
[----:B------:R-:W-:-:S02]  /*12c0*/  @!UP2 ULOP3.LUT UR28, UR28, 0x1b, URZ, 0x3c, !UPT ;  /* 0x0000001b1c1ca892 */ /* 0x000fc4000f8e3cff */
[----:B------:R-:W-:Y:S02]  /*12d0*/  UPRMT UR31, UR31, 0x8880, URZ ;  /* 0x000088801f1f7896 */ /* 0x000fe400080000ff */
[----:B------:R-:W-:Y:S02]  /*12e0*/  UPRMT UR24, UR48, 0x7710, URZ ;  /* 0x0000771030187896 */ /* 0x000fe400080000ff */
[----:B------:R-:W-:Y:S02]  /*12f0*/  @!UP5 ULOP3.LUT UR30, UR30, 0x1b, URZ, 0x3c, !UPT ;  /* 0x0000001b1e1ed892 */ /* 0x000fe4000f8e3cff */
[----:B------:R-:W-:Y:S02]  /*1300*/  UISETP.GE.AND UP3, UPT, UR43, URZ, UPT ;  /* 0x000000ff2b00728c */ /* 0x000fe4000bf66270 */
[----:B------:R-:W-:Y:S02]  /*1310*/  UPRMT UR47, UR26, 0x8880, URZ ;  /* 0x000088801a2f7896 */ /* 0x000fe400080000ff */
[----:B------:R-:W-:Y:S01]  /*1320*/  UPRMT UR48, UR26, 0x8880, URZ ;  /* 0x000088801a307896 */ /* 0x000fe200080000ff */
[----:B------:R-:W-:Y:S01]  /*1330*/  ISETP.GE.AND P4, PT, R2, RZ, PT ;  /* 0x000000ff0200720c */ /* 0x000fe20003f86270 */
[----:B------:R-:W-:Y:S01]  /*1340*/  UPRMT UR49, UR27, 0x8880, URZ ;  /* 0x000088801b317896 */ /* 0x000fe200080000ff */
[----:B------:R-:W-:Y:S01]  /*1350*/  PRMT R2, R26, 0x8880, RZ ;  /* 0x000088801a027816 */ /* 0x000fe200000000ff */
[----:B------:R-:W-:Y:S01]  /*1360*/  UPRMT UR51, UR28, 0x8880, URZ ;  /* 0x000088801c337896 */ /* 0x000fe200080000ff */
[----:B------:R-:W-:Y:S01]  /*1370*/  PRMT R14, R30, 0x8880, RZ ;  /* 0x000088801e0e7816 */ /* 0x000fe200000000ff */
[----:B------:R-:W-:-:S02]  /*1380*/  UPRMT UR54, UR30, 0x8880, URZ ;  /* 0x000088801e367896 */ /* 0x000fc400080000ff */
[----:B------:R-:W-:Y:S02]  /*1390*/  USHF.L.U32 UR39, UR30, 0x1, URZ ;  /* 0x000000011e277899 */ /* 0x000fe400080006ff */
[----:B------:R-:W-:Y:S02]  /*13a0*/  UPRMT UR55, UR30, 0x8880, URZ ;  /* 0x000088801e377896 */ /* 0x000fe400080000ff */
[----:B------:R-:W-:Y:S02]  /*13b0*/  UPRMT UR30, UR46, 0x7710, URZ ;  /* 0x000077102e1e7896 */ /* 0x000fe400080000ff */
[----:B------:R-:W-:Y:S01]  /*13c0*/  @!UP6 ULOP3.LUT UR29, UR29, 0x1b, URZ, 0x3c, !UPT ;  /* 0x0000001b1d1de892 */ /* 0x000fe2000f8e3cff */
[----:B------:R-:W-:Y:S01]  /*13d0*/  UMOV UR46, UR31 ;  /* 0x0000001f002e7c82 */ /* 0x000fe20008000000 */
[----:B------:R-:W-:Y:S01]  /*13e0*/  UISETP.GE.AND UP5, UPT, UR45, URZ, UPT ;  /* 0x000000ff2d00728c */ /* 0x000fe2000bfa6270 */
[----:B------:R-:W-:Y:S01]  /*13f0*/  ISETP.GE.AND P5, PT, R2, RZ, PT ;  /* 0x000000ff0200720c */ /* 0x000fe20003fa6270 */
[----:B------:R-:W-:-:S02]  /*1400*/  UPRMT UR31, UR47, 0x7710, URZ ;  /* 0x000077102f1f7896 */ /* 0x000fc400080000ff */
[----:B------:R-:W-:Y:S01]  /*1410*/  UISETP.GE.AND UP6, UPT, UR44, URZ, UPT ;  /* 0x000000ff2c00728c */ /* 0x000fe2000bfc6270 */
[----:B------:R-:W-:Y:S01]  /*1420*/  IMAD.MOV.U32 R2, RZ, RZ, R14 ;  /* 0x000000ffff027224 */ /* 0x000fe200078e000e */
[----:B------:R-:W-:Y:S01]  /*1430*/  UPRMT UR17, UR25, 0x7710, URZ ;  /* 0x0000771019117896 */ /* 0x000fe200080000ff */
[----:B------:R-:W0:Y:S01]  /*1440*/  LDC.U8 R14, c[0x3][0x118] ;  /* 0x00c04600ff0e7b82 */ /* 0x000e220000000000 */
[----:B------:R-:W-:Y:S01]  /*1450*/  UMOV UR47, UR48 ;  /* 0x00000030002f7c82 */ /* 0x000fe20008000000 */
[----:B------:R-:W-:Y:S01]  /*1460*/  UPRMT UR25, UR50, 0x7710, URZ ;  /* 0x0000771032197896 */ /* 0x000fe200080000ff */
[----:B------:R-:W-:Y:S01]  /*1470*/  UMOV UR48, UR49 ;  /* 0x0000003100307c82 */ /* 0x000fe20008000000 */
[----:B------:R-:W-:Y:S02]  /*1480*/  UPRMT UR50, UR28, 0x8880, URZ ;  /* 0x000088801c327896 */ /* 0x000fe400080000ff */
[----:B------:R-:W-:Y:S01]  /*1490*/  UPRMT UR53, UR29, 0x8880, URZ ;  /* 0x000088801d357896 */ /* 0x000fe200080000ff */
[----:B------:R-:W-:Y:S01]  /*14a0*/  UMOV UR49, UR51 ;  /* 0x0000003300317c82 */ /* 0x000fe20008000000 */
[----:B------:R-:W-:-:S02]  /*14b0*/  UISETP.GE.AND UP2, UPT, UR46, URZ, UPT ;  /* 0x000000ff2e00728c */ /* 0x000fc4000bf46270 */
[----:B------:R-:W-:Y:S02]  /*14c0*/  UISETP.GE.AND UP1, UPT, UR47, URZ, UPT ;  /* 0x000000ff2f00728c */ /* 0x000fe4000bf26270 */
[----:B------:R-:W-:Y:S02]  /*14d0*/  @!UP3 ULOP3.LUT UR42, UR42, 0x1b, URZ, 0x3c, !UPT ;  /* 0x0000001b2a2ab892 */ /* 0x000fe4000f8e3cff */
[----:B------:R-:W-:Y:S02]  /*14e0*/  UISETP.GE.AND UP3, UPT, UR49, URZ, UPT ;  /* 0x000000ff3100728c */ /* 0x000fe4000bf66270 */
[----:B------:R-:W-:Y:S02]  /*14f0*/  UPRMT UR52, UR29, 0x8880, URZ ;  /* 0x000088801d347896 */ /* 0x000fe400080000ff */
[----:B------:R-:W-:Y:S02]  /*1500*/  USHF.L.U32 UR37, UR29, 0x1, URZ ;  /* 0x000000011d257899 */ /* 0x000fe400080006ff */
[----:B------:R-:W-:-:S02]  /*1510*/  UPRMT UR29, UR32, 0x7710, URZ ;  /* 0x00007710201d7896 */ /* 0x000fc400080000ff */
[----:B------:R-:W-:Y:S01]  /*1520*/  UPRMT UR32, UR50, 0x7710, URZ ;  /* 0x0000771032207896 */ /* 0x000fe200080000ff */
[----:B------:R-:W-:Y:S01]  /*1530*/  IMAD.SHL.U32 R31, R26, 0x2, RZ ;  /* 0x000000021a1f7824 */ /* 0x000fe200078e00ff */
[----:B------:R-:W-:Y:S01]  /*1540*/  UMOV UR51, UR55 ;  /* 0x0000003700337c82 */ /* 0x000fe20008000000 */
[----:B------:R-:W-:Y:S01]  /*1550*/  UMOV UR50, UR53 ;  /* 0x0000003500327c82 */ /* 0x000fe20008000000 */
[----:B------:R-:W-:Y:S02]  /*1560*/  @!UP5 ULOP3.LUT UR40, UR40, 0x1b, URZ, 0x3c, !UPT ;  /* 0x0000001b2828d892 */ /* 0x000fe4000f8e3cff */
[----:B------:R-:W-:Y:S02]  /*1570*/  USHF.L.U32 UR36, UR26, 0x1, URZ ;  /* 0x000000011a247899 */ /* 0x000fe400080006ff */
[----:B------:R-:W-:Y:S01]  /*1580*/  @!UP6 ULOP3.LUT UR41, UR41, 0x1b, URZ, 0x3c, !UPT ;  /* 0x0000001b2929e892 */ /* 0x000fe2000f8e3cff */
[----:B------:R-:W-:Y:S01]  /*1590*/  IMAD.SHL.U32 R41, R0, 0x2, RZ ;  /* 0x0000000200297824 */ /* 0x000fe200078e00ff */
[----:B------:R-:W-:-:S02]  /*15a0*/  USHF.L.U32 UR38, UR28, 0x1, URZ ;  /* 0x000000011c267899 */ /* 0x000fc400080006ff */
[----:B------:R-:W-:Y:S02]  /*15b0*/  UISETP.GE.AND UP6, UPT, UR50, URZ, UPT ;  /* 0x000000ff3200728c */ /* 0x000fe4000bfc6270 */
[----:B------:R-:W-:Y:S02]  /*15c0*/  UISETP.GE.AND UP5, UPT, UR51, URZ, UPT ;  /* 0x000000ff3300728c */ /* 0x000fe4000bfa6270 */
[----:B------:R-:W-:Y:S02]  /*15d0*/  UISETP.GE.AND UP4, UPT, UR48, URZ, UPT ;  /* 0x000000ff3000728c */ /* 0x000fe4000bf86270 */
[----:B------:R-:W-:Y:S02]  /*15e0*/  UPRMT UR43, UR42, 0x8880, URZ ;  /* 0x000088802a2b7896 */ /* 0x000fe400080000ff */
[----:B------:R-:W-:Y:S02]  /*15f0*/  USHF.L.U32 UR50, UR42, 0x1, URZ ;  /* 0x000000012a327899 */ /* 0x000fe400080006ff */
[----:B------:R-:W-:-:S02]  /*1600*/  UPRMT UR42, UR42, 0x8880, URZ ;  /* 0x000088802a2a7896 */ /* 0x000fc400080000ff */
[----:B------:R-:W-:Y:S02]  /*1610*/  UPRMT UR51, UR40, 0x8880, URZ ;  /* 0x0000888028337896 */ /* 0x000fe400080000ff */
[----:B------:R-:W-:Y:S01]  /*1620*/  USHF.L.U32 UR48, UR40, 0x1, URZ ;  /* 0x0000000128307899 */ /* 0x000fe200080006ff */
[----:B------:R-:W-:Y:S01]  /*1630*/  @!P5 LOP3.LUT R31, R31, 0x1b, RZ, 0x3c, !PT ;  /* 0x0000001b1f1fd812 */ /* 0x000fe200078e3cff */
[----:B------:R-:W-:Y:S02]  /*1640*/  @!UP2 ULOP3.LUT UR4, UR4, 0x1b, URZ, 0x3c, !UPT ;  /* 0x0000001b0404a892 */ /* 0x000fe4000f8e3cff */
[----:B------:R-:W-:Y:S02]  /*1650*/  @!UP1 ULOP3.LUT UR36, UR36, 0x1b, URZ, 0x3c, !UPT ;  /* 0x0000001b24249892 */ /* 0x000fe4000f8e3cff */
[----:B------:R-:W-:Y:S01]  /*1660*/  UPRMT UR40, UR40, 0x8880, URZ ;  /* 0x0000888028287896 */ /* 0x000fe200080000ff */
[----:B------:R-:W-:Y:S01]  /*1670*/  ISETP.GE.AND P6, PT, R2, RZ, PT ;  /* 0x000000ff0200720c */ /* 0x000fe20003fc6270 */
[----:B------:R-:W-:-:S02]  /*1680*/  USHF.L.U32 UR26, UR27, 0x1, URZ ;  /* 0x000000011b1a7899 */ /* 0x000fc400080006ff */
[----:B------:R-:W-:Y:S01]  /*1690*/  @!UP3 ULOP3.LUT UR38, UR38, 0x1b, URZ, 0x3c, !UPT ;  /* 0x0000001b2626b892 */ /* 0x000fe2000f8e3cff */
[----:B------:R-:W-:Y:S01]  /*16a0*/  @!P4 LOP3.LUT R41, R41, 0x1b, RZ, 0x3c, !PT ;  /* 0x0000001b2929c812 */ /* 0x000fe200078e3cff */
[----:B------:R-:W-:Y:S02]  /*16b0*/  UPRMT UR27, UR34, 0x7710, URZ ;  /* 0x00007710221b7896 */ /* 0x000fe400080000ff */
[----:B------:R-:W-:Y:S01]  /*16c0*/  UPRMT UR34, UR54, 0x7710, URZ ;  /* 0x0000771036227896 */ /* 0x000fe200080000ff */
[----:B------:R-:W-:Y:S01]  /*16d0*/  PRMT R2, R31, 0x8880, RZ ;  /* 0x000088801f027816 */ /* 0x000fe200000000ff */
[----:B------:R-:W-:Y:S02]  /*16e0*/  UPRMT UR53, UR4, 0x8880, URZ ;  /* 0x0000888004357896 */ /* 0x000fe400080000ff */
[----:B------:R-:W-:Y:S02]  /*16f0*/  USHF.L.U32 UR47, UR4, 0x1, URZ ;  /* 0x00000001042f7899 */ /* 0x000fe400080006ff */
[----:B------:R-:W-:-:S02]  /*1700*/  UPRMT UR54, UR4, 0x8880, URZ ;  /* 0x0000888004367896 */ /* 0x000fc400080000ff */
[----:B------:R-:W-:Y:S02]  /*1710*/  USHF.L.U32 UR46, UR36, 0x1, URZ ;  /* 0x00000001242e7899 */ /* 0x000fe400080006ff */
[----:B------:R-:W-:Y:S02]  /*1720*/  UPRMT UR55, UR36, 0x8880, URZ ;  /* 0x0000888024377896 */ /* 0x000fe400080000ff */
[----:B------:R-:W-:Y:S02]  /*1730*/  UPRMT UR56, UR38, 0x8880, URZ ;  /* 0x0000888026387896 */ /* 0x000fe400080000ff */
[----:B------:R-:W-:Y:S02]  /*1740*/  USHF.L.U32 UR4, UR38, 0x1, URZ ;  /* 0x0000000126047899 */ /* 0x000fe400080006ff */
[----:B------:R-:W-:Y:S02]  /*1750*/  UPRMT UR58, UR38, 0x8880, URZ ;  /* 0x00008880263a7896 */ /* 0x000fe400080000ff */
[----:B------:R-:W-:Y:S01]  /*1760*/  UPRMT UR36, UR43, 0x7710, URZ ;  /* 0x000077102b247896 */ /* 0x000fe200080000ff */
[----:B------:R-:W-:Y:S01]  /*1770*/  PRMT R0, R41, 0x8880, RZ ;  /* 0x0000888029007816 */ /* 0x000fe200000000ff */
[----:B------:R-:W-:-:S02]  /*1780*/  UPRMT UR44, UR41, 0x8880, URZ ;  /* 0x00008880292c7896 */ /* 0x000fc400080000ff */
[----:B------:R-:W-:Y:S01]  /*1790*/  USHF.L.U32 UR49, UR41, 0x1, URZ ;  /* 0x0000000129317899 */ /* 0x000fe200080006ff */
[----:B------:R-:W-:Y:S01]  /*17a0*/  UMOV UR43, UR42 ;  /* 0x0000002a002b7c82 */ /* 0x000fe20008000000 */
[----:B------:R-:W-:Y:S02]  /*17b0*/  UPRMT UR38, UR51, 0x7710, URZ ;  /* 0x0000771033267896 */ /* 0x000fe400080000ff */
[----:B------:R-:W-:Y:S01]  /*17c0*/  UPRMT UR41, UR41, 0x8880, URZ ;  /* 0x0000888029297896 */ /* 0x000fe200080000ff */
[----:B------:R-:W-:Y:S01]  /*17d0*/  UMOV UR51, UR40 ;  /* 0x0000002800337c82 */ /* 0x000fe20008000000 */
[----:B------:R-:W-:Y:S01]  /*17e0*/  @!UP6 ULOP3.LUT UR37, UR37, 0x1b, URZ, 0x3c, !UPT ;  /* 0x0000001b2525e892 */ /* 0x000fe2000f8e3cff */
[----:B------:R-:W-:Y:S01]  /*17f0*/  ISETP.GE.AND P5, PT, R2, RZ, PT ;  /* 0x000000ff0200720c */ /* 0x000fe20003fa6270 */
[----:B------:R-:W-:Y:S02]  /*1800*/  @!UP5 ULOP3.LUT UR39, UR39, 0x1b, URZ, 0x3c, !UPT ;  /* 0x0000001b2727d892 */ /* 0x000fe4000f8e3cff */
[----:B------:R-:W-:Y:S01]  /*1810*/  UISETP.GE.AND UP3, UPT, UR43, URZ, UPT ;  /* 0x000000ff2b00728c */ /* 0x000fe2000bf66270 */
[----:B------:R-:W-:Y:S01]  /*1820*/  IMAD.SHL.U32 R35, R30, 0x2, RZ ;  /* 0x000000021e237824 */ /* 0x000fe200078e00ff */
[----:B------:R-:W-:Y:S01]  /*1830*/  UISETP.GE.AND UP5, UPT, UR51, URZ, UPT ;  /* 0x000000ff3300728c */ /* 0x000fe2000bfa6270 */
[----:B------:R-:W-:Y:S01]  /*1840*/  ISETP.GE.AND P4, PT, R0, RZ, PT ;  /* 0x000000ff0000720c */ /* 0x000fe20003f86270 */
[----:B------:R-:W-:Y:S01]  /*1850*/  UPRMT UR28, UR33, 0x7710, URZ ;  /* 0x00007710211c7896 */ /* 0x000fe200080000ff */
[----:B0-----:R-:W-:Y:S01]  /*1860*/  PRMT R0, R14, 0x8880, RZ ;  /* 0x000088800e007816 */ /* 0x001fe200000000ff */
[----:B------:R-:W-:-:S02]  /*1870*/  UPRMT UR33, UR52, 0x7710, URZ ;  /* 0x0000771034217896 */ /* 0x000fc400080000ff */
[----:B------:R-:W-:Y:S02]  /*1880*/  UPRMT UR59, UR37, 0x8880, URZ ;  /* 0x00008880253b7896 */ /* 0x000fe400080000ff */
[----:B------:R-:W-:Y:S02]  /*1890*/  USHF.L.U32 UR52, UR37, 0x1, URZ ;  /* 0x0000000125347899 */ /* 0x000fe400080006ff */
[----:B------:R-:W-:Y:S02]  /*18a0*/  UPRMT UR60, UR37, 0x8880, URZ ;  /* 0x00008880253c7896 */ /* 0x000fe400080000ff */
[----:B------:R-:W-:Y:S02]  /*18b0*/  UPRMT UR62, UR39, 0x8880, URZ ;  /* 0x00008880273e7896 */ /* 0x000fe400080000ff */
[----:B------:R-:W-:Y:S01]  /*18c0*/  UPRMT UR37, UR44, 0x7710, URZ ;  /* 0x000077102c257896 */ /* 0x000fe200080000ff */
[----:B------:R-:W-:Y:S01]  /*18d0*/  @!P6 LOP3.LUT R35, R35, 0x1b, RZ, 0x3c, !PT ;  /* 0x0000001b2323e812 */ /* 0x000fe200078e3cff */
[----:B------:R-:W-:Y:S01]  /*18e0*/  UPRMT UR61, UR39, 0x8880, URZ ;  /* 0x00008880273d7896 */ /* 0x000fe200080000ff */
[----:B------:R-:W-:Y:S01]  /*18f0*/  PRMT R18, R14, 0x8880, RZ ;  /* 0x000088800e127816 */ /* 0x000fe200000000ff */
[----:B------:R-:W-:Y:S01]  /*1900*/  USHF.L.U32 UR45, UR39, 0x1, URZ ;  /* 0x00000001272d7899 */ /* 0x000fe200080006ff */
[----:B------:R-:W-:Y:S01]  /*1910*/  UMOV UR44, UR41 ;  /* 0x00000029002c7c82 */ /* 0x000fe20008000000 */
[----:B------:R-:W-:Y:S01]  /*1920*/  UPRMT UR39, UR53, 0x7710, URZ ;  /* 0x0000771035277896 */ /* 0x000fe200080000ff */
[----:B------:R-:W-:Y:S01]  /*1930*/  ISETP.GE.AND P6, PT, R0, RZ, PT ;  /* 0x000000ff0000720c */ /* 0x000fe20003fc6270 */
[----:B------:R-:W-:Y:S01]  /*1940*/  UISETP.GE.AND UP6, UPT, UR44, URZ, UPT ;  /* 0x000000ff2c00728c */ /* 0x000fe2000bfc6270 */
[----:B------:R-:W-:Y:S01]  /*1950*/  IMAD.SHL.U32 R36, R31, 0x2, RZ ;  /* 0x000000021f247824 */ /* 0x000fe200078e00ff */
[----:B------:R-:W-:Y:S01]  /*1960*/  UMOV UR53, UR54 ;  /* 0x0000003600357c82 */ /* 0x000fe20008000000 */
[----:B------:R-:W-:Y:S01]  /*1970*/  UMOV UR54, UR55 ;  /* 0x0000003700367c82 */ /* 0x000fe20008000000 */
[----:B------:R-:W-:Y:S01]  /*1980*/  UMOV UR55, UR58 ;  /* 0x0000003a00377c82 */ /* 0x000fe20008000000 */
[----:B------:R-:W-:Y:S01]  /*1990*/  UMOV UR43, UR62 ;  /* 0x0000003e002b7c82 */ /* 0x000fe20008000000 */
[----:B------:R-:W-:Y:S01]  /*19a0*/  @!UP3 ULOP3.LUT UR50, UR50, 0x1b, URZ, 0x3c, !UPT ;  /* 0x0000001b3232b892 */ /* 0x000fe2000f8e3cff */
[----:B------:R-:W-:Y:S01]  /*19b0*/  PRMT R0, R35, 0x8880, RZ ;  /* 0x0000888023007816 */ /* 0x000fe200000000ff */
[----:B------:R-:W-:Y:S01]  /*19c0*/  UISETP.GE.AND UP3, UPT, UR55, URZ, UPT ;  /* 0x000000ff3700728c */ /* 0x000fe2000bf66270 */
[----:B------:R-:W-:Y:S01]  /*19d0*/  PRMT R18, R18, 0x7710, RZ ;  /* 0x0000771012127816 */ /* 0x000fe200000000ff */
[----:B------:R-:W-:Y:S01]  /*19e0*/  @!UP5 ULOP3.LUT UR48, UR48, 0x1b, URZ, 0x3c, !UPT ;  /* 0x0000001b3030d892 */ /* 0x000fe2000f8e3cff */
[----:B------:R-:W-:Y:S01]  /*19f0*/  @!P5 LOP3.LUT R36, R36, 0x1b, RZ, 0x3c, !PT ;  /* 0x0000001b2424d812 */ /* 0x000fe200078e3cff */
[----:B------:R-:W-:Y:S01]  /*1a00*/  UISETP.GE.AND UP5, UPT, UR43, URZ, UPT ;  /* 0x000000ff2b00728c */ /* 0x000fe2000bfa6270 */
[----:B------:R-:W-:Y:S01]  /*1a10*/  ISETP.GE.AND P5, PT, R0, RZ, PT ;  /* 0x000000ff0000720c */ /* 0x000fe20003fa6270 */
[----:B------:R-:W-:Y:S01]  /*1a20*/  IMAD.SHL.U32 R27, R18, 0x2, RZ ;  /* 0x00000002121b7824 */ /* 0x000fe200078e00ff */
[----:B------:R-:W-:Y:S01]  /*1a30*/  UPRMT UR40, UR56, 0x7710, URZ ;  /* 0x0000771038287896 */ /* 0x000fe200080000ff */
[----:B------:R-:W-:Y:S01]  /*1a40*/  PRMT R0, R36, 0x8880, RZ ;  /* 0x0000888024007816 */ /* 0x000fe200000000ff */
[----:B------:R-:W-:Y:S01]  /*1a50*/  @!UP4 ULOP3.LUT UR26, UR26, 0x1b, URZ, 0x3c, !UPT ;  /* 0x0000001b1a1ac892 */ /* 0x000fe2000f8e3cff */
[----:B------:R-:W-:Y:S01]  /*1a60*/  UMOV UR56, UR60 ;  /* 0x0000003c00387c82 */ /* 0x000fe20008000000 */
[----:B------:R-:W-:Y:S01]  /*1a70*/  @!UP6 ULOP3.LUT UR49, UR49, 0x1b, URZ, 0x3c, !UPT ;  /* 0x0000001b3131e892 */ /* 0x000fe2000f8e3cff */
[----:B------:R-:W-:Y:S01]  /*1a80*/  @!P6 LOP3.LUT R27, R27, 0x1b, RZ, 0x3c, !PT ;  /* 0x0000001b1b1be812 */ /* 0x000fe200078e3cff */
[----:B------:R-:W-:Y:S01]  /*1a90*/  UISETP.GE.AND UP6, UPT, UR56, URZ, UPT ;  /* 0x000000ff3800728c */ /* 0x000fe2000bfc6270 */
[----:B------:R-:W-:Y:S01]  /*1aa0*/  ISETP.GE.AND P6, PT, R0, RZ, PT ;  /* 0x000000ff0000720c */ /* 0x000fe20003fc6270 */
[----:B------:R-:W-:Y:S01]  /*1ab0*/  UPRMT UR57, UR26, 0x8880, URZ ;  /* 0x000088801a397896 */ /* 0x000fe200080000ff */
[----:B------:R-:W-:Y:S01]  /*1ac0*/  IMAD.SHL.U32 R39, R35, 0x2, RZ ;  /* 0x0000000223277824 */ /* 0x000fe200078e00ff */
[----:B------:R-:W-:-:S02]  /*1ad0*/  UISETP.GE.AND UP4, UPT, UR54, URZ, UPT ;  /* 0x000000ff3600728c */ /* 0x000fc4000bf86270 */
[----:B------:R-:W-:Y:S02]  /*1ae0*/  @!UP3 ULOP3.LUT UR4, UR4, 0x1b, URZ, 0x3c, !UPT ;  /* 0x0000001b0404b892 */ /* 0x000fe4000f8e3cff */
[----:B------:R-:W-:Y:S02]  /*1af0*/  UPRMT UR54, UR50, 0x8880, URZ ;  /* 0x0000888032367896 */ /* 0x000fe400080000ff */
[----:B------:R-:W-:Y:S01]  /*1b00*/  UPRMT UR63, UR49, 0x8880, URZ ;  /* 0x00008880313f7896 */ /* 0x000fe200080000ff */
[----:B------:R-:W-:Y:S01]  /*1b10*/  PRMT R0, R27, 0x8880, RZ ;  /* 0x000088801b007816 */ /* 0x000fe200000000ff */
[----:B------:R-:W-:Y:S02]  /*1b20*/  @!UP5 ULOP3.LUT UR45, UR45, 0x1b, URZ, 0x3c, !UPT ;  /* 0x0000001b2d2dd892 */ /* 0x000fe4000f8e3cff */
[----:B------:R-:W-:Y:S02]  /*1b30*/  UISETP.GE.AND UP2, UPT, UR53, URZ, UPT ;  /* 0x000000ff3500728c */ /* 0x000fe4000bf46270 */
[----:B------:R-:W-:-:S02]  /*1b40*/  UPRMT UR43, UR57, 0x7710, URZ ;  /* 0x00007710392b7896 */ /* 0x000fc400080000ff */
[----:B------:R-:W-:Y:S02]  /*1b50*/  USHF.L.U32 UR44, UR50, 0x1, URZ ;  /* 0x00000001322c7899 */ /* 0x000fe400080006ff */
[----:B------:R-:W-:Y:S01]  /*1b60*/  UPRMT UR56, UR50, 0x8880, URZ ;  /* 0x0000888032387896 */ /* 0x000fe200080000ff */
[----:B------:R-:W-:Y:S01]  /*1b70*/  @!P5 LOP3.LUT R39, R39, 0x1b, RZ, 0x3c, !PT ;  /* 0x0000001b2727d812 */ /* 0x000fe200078e3cff */
[----:B------:R-:W-:Y:S02]  /*1b80*/  UPRMT UR50, UR4, 0x8880, URZ ;  /* 0x0000888004327896 */ /* 0x000fe400080000ff */
[----:B------:R-:W-:Y:S02]  /*1b90*/  USHF.L.U32 UR65, UR4, 0x1, URZ ;  /* 0x0000000104417899 */ /* 0x000fe400080006ff */
[----:B------:R-:W-:Y:S01]  /*1ba0*/  UPRMT UR57, UR4, 0x8880, URZ ;  /* 0x0000888004397896 */ /* 0x000fe200080000ff */
[----:B------:R-:W-:Y:S01]  /*1bb0*/  ISETP.GE.AND P5, PT, R0, RZ, PT ;  /* 0x000000ff0000720c */ /* 0x000fe20003fa6270 */
[----:B------:R-:W-:-:S02]  /*1bc0*/  UPRMT UR53, UR45, 0x8880, URZ ;  /* 0x000088802d357896 */ /* 0x000fc400080000ff */
[----:B------:R-:W-:Y:S02]  /*1bd0*/  USHF.L.U32 UR4, UR45, 0x1, URZ ;  /* 0x000000012d047899 */ /* 0x000fe400080006ff */
[----:B------:R-:W-:Y:S01]  /*1be0*/  UPRMT UR55, UR45, 0x8880, URZ ;  /* 0x000088802d377896 */ /* 0x000fe200080000ff */
[----:B------:R-:W-:Y:S01]  /*1bf0*/  IMAD.SHL.U32 R43, R36, 0x2, RZ ;  /* 0x00000002242b7824 */ /* 0x000fe200078e00ff */
[----:B------:R-:W-:Y:S01]  /*1c00*/  UPRMT UR45, UR54, 0x7710, URZ ;  /* 0x00007710362d7896 */ /* 0x000fe200080000ff */
[----:B------:R-:W-:Y:S01]  /*1c10*/  IMAD.SHL.U32 R51, R15, 0x2, RZ ;  /* 0x000000020f337824 */ /* 0x000fe200078e00ff */
[----:B------:R-:W-:Y:S01]  /*1c20*/  UISETP.GE.AND UP3, UPT, UR56, URZ, UPT ;  /* 0x000000ff3800728c */ /* 0x000fe2000bf66270 */
[----:B------:R-:W-:Y:S01]  /*1c30*/  UMOV UR54, UR63 ;  /* 0x0000003f00367c82 */ /* 0x000fe20008000000 */
[----:B------:R-:W-:Y:S01]  /*1c40*/  @!UP6 ULOP3.LUT UR52, UR52, 0x1b, URZ, 0x3c, !UPT ;  /* 0x0000001b3434e892 */ /* 0x000fe2000f8e3cff */
[----:B------:R-:W-:Y:S01]  /*1c50*/  PRMT R0, R39, 0x8880, RZ ;  /* 0x0000888027007816 */ /* 0x000fe200000000ff */
[----:B------:R-:W-:-:S02]  /*1c60*/  UPRMT UR42, UR61, 0x7710, URZ ;  /* 0x000077103d2a7896 */ /* 0x000fc400080000ff */
[----:B------:R-:W-:Y:S02]  /*1c70*/  UISETP.GE.AND UP6, UPT, UR54, URZ, UPT ;  /* 0x000000ff3600728c */ /* 0x000fe4000bfc6270 */
[----:B------:R-:W-:Y:S01]  /*1c80*/  UPRMT UR61, UR48, 0x8880, URZ ;  /* 0x00008880303d7896 */ /* 0x000fe200080000ff */
[----:B------:R-:W-:Y:S02]  /*1c90*/  @!P6 LOP3.LUT R43, R43, 0x1b, RZ, 0x3c, !PT ;  /* 0x0000001b2b2be812 */ /* 0x000fe400078e3cff */
[----:B------:R-:W-:Y:S01]  /*1ca0*/  @!P3 LOP3.LUT R51, R51, 0x1b, RZ, 0x3c, !PT ;  /* 0x0000001b3333b812 */ /* 0x000fe200078e3cff */
[----:B------:R-:W-:Y:S01]  /*1cb0*/  @!UP2 ULOP3.LUT UR47, UR47, 0x1b, URZ, 0x3c, !UPT ;  /* 0x0000001b2f2fa892 */ /* 0x000fe2000f8e3cff */
[----:B------:R-:W-:Y:S01]  /*1cc0*/  ISETP.GE.AND P3, PT, R0, RZ, PT ;  /* 0x000000ff0000720c */ /* 0x000fe20003f66270 */
[----:B------:R-:W-:Y:S01]  /*1cd0*/  IMAD.SHL.U32 R32, R27, 0x2, RZ ;  /* 0x000000021b207824 */ /* 0x000fe200078e00ff */
[----:B------:R-:W-:Y:S01]  /*1ce0*/  UISETP.GE.AND UP5, UPT, UR61, URZ, UPT ;  /* 0x000000ff3d00728c */ /* 0x000fe2000bfa6270 */
[----:B------:R-:W-:Y:S01]  /*1cf0*/  PRMT R0, R43, 0x8880, RZ ;  /* 0x000088802b007816 */ /* 0x000fe200000000ff */
[----:B------:R-:W-:-:S02]  /*1d00*/  USHF.L.U32 UR68, UR49, 0x1, URZ ;  /* 0x0000000131447899 */ /* 0x000fc400080006ff */
[----:B------:R-:W-:Y:S02]  /*1d10*/  UPRMT UR51, UR52, 0x8880, URZ ;  /* 0x0000888034337896 */ /* 0x000fe400080000ff */
[----:B------:R-:W-:Y:S02]  /*1d20*/  USHF.L.U32 UR66, UR52, 0x1, URZ ;  /* 0x0000000134427899 */ /* 0x000fe400080006ff */
[----:B------:R-:W-:Y:S02]  /*1d30*/  UPRMT UR41, UR59, 0x7710, URZ ;  /* 0x000077103b297896 */ /* 0x000fe400080000ff */
[----:B------:R-:W-:Y:S01]  /*1d40*/  UPRMT UR52, UR52, 0x8880, URZ ;  /* 0x0000888034347896 */ /* 0x000fe200080000ff */
[----:B------:R-:W-:Y:S01]  /*1d50*/  @!P5 LOP3.LUT R32, R32, 0x1b, RZ, 0x3c, !PT ;  /* 0x0000001b2020d812 */ /* 0x000fe200078e3cff */
[----:B------:R-:W-:Y:S02]  /*1d60*/  @!UP4 ULOP3.LUT UR46, UR46, 0x1b, URZ, 0x3c, !UPT ;  /* 0x0000001b2e2ec892 */ /* 0x000fe4000f8e3cff */
[----:B------:R-:W-:-:S02]  /*1d70*/  UPRMT UR59, UR47, 0x8880, URZ ;  /* 0x000088802f3b7896 */ /* 0x000fc400080000ff */
[----:B------:R-:W-:Y:S01]  /*1d80*/  @!UP3 ULOP3.LUT UR44, UR44, 0x1b, URZ, 0x3c, !UPT ;  /* 0x0000001b2c2cb892 */ /* 0x000fe2000f8e3cff */
[----:B------:R-:W-:Y:S01]  /*1d90*/  ISETP.GE.AND P5, PT, R0, RZ, PT ;  /* 0x000000ff0000720c */ /* 0x000fe20003fa6270 */
[----:B------:R-:W-:Y:S01]  /*1da0*/  UISETP.GE.AND UP3, UPT, UR57, URZ, UPT ;  /* 0x000000ff3900728c */ /* 0x000fe2000bf66270 */
[----:B------:R-:W-:Y:S01]  /*1db0*/  IMAD.SHL.U32 R42, R39, 0x2, RZ ;  /* 0x00000002272a7824 */ /* 0x000fe200078e00ff */
[----:B------:R-:W-:Y:S02]  /*1dc0*/  @!UP6 ULOP3.LUT UR68, UR68, 0x1b, URZ, 0x3c, !UPT ;  /* 0x0000001b4444e892 */ /* 0x000fe4000f8e3cff */
[----:B------:R-:W-:Y:S02]  /*1dd0*/  USHF.L.U32 UR69, UR48, 0x1, URZ ;  /* 0x0000000130457899 */ /* 0x000fe400080006ff */
[----:B------:R-:W-:Y:S01]  /*1de0*/  UISETP.GE.AND UP6, UPT, UR52, URZ, UPT ;  /* 0x000000ff3400728c */ /* 0x000fe2000bfc6270 */
[----:B------:R-:W-:Y:S01]  /*1df0*/  PRMT R0, R32, 0x8880, RZ ;  /* 0x0000888020007816 */ /* 0x000fe200000000ff */
[----:B------:R-:W-:-:S02]  /*1e00*/  UPRMT UR58, UR46, 0x8880, URZ ;  /* 0x000088802e3a7896 */ /* 0x000fc400080000ff */
[----:B------:R-:W-:Y:S02]  /*1e10*/  UISETP.GE.AND UP2, UPT, UR59, URZ, UPT ;  /* 0x000000ff3b00728c */ /* 0x000fe4000bf46270 */
[----:B------:R-:W-:Y:S01]  /*1e20*/  UPRMT UR60, UR48, 0x8880, URZ ;  /* 0x00008880303c7896 */ /* 0x000fe200080000ff */
[----:B------:R-:W-:Y:S01]  /*1e30*/  @!P3 LOP3.LUT R42, R42, 0x1b, RZ, 0x3c, !PT ;  /* 0x0000001b2a2ab812 */ /* 0x000fe200078e3cff */
[----:B------:R-:W-:Y:S01]  /*1e40*/  @!UP5 ULOP3.LUT UR69, UR69, 0x1b, URZ, 0x3c, !UPT ;  /* 0x0000001b4545d892 */ /* 0x000fe2000f8e3cff */
[----:B------:R-:W-:Y:S01]  /*1e50*/  ISETP.GE.AND P3, PT, R0, RZ, PT ;  /* 0x000000ff0000720c */ /* 0x000fe20003f66270 */
[----:B------:R-:W-:Y:S02]  /*1e60*/  UISETP.GE.AND UP4, UPT, UR58, URZ, UPT ;  /* 0x000000ff3a00728c */ /* 0x000fe4000bf86270 */
[----:B------:R-:W-:Y:S01]  /*1e70*/  UISETP.GE.AND UP5, UPT, UR55, URZ, UPT ;  /* 0x000000ff3700728c */ /* 0x000fe2000bfa6270 */
[----:B------:R-:W-:Y:S01]  /*1e80*/  IMAD.SHL.U32 R43, R43, 0x2, RZ ;  /* 0x000000022b2b7824 */ /* 0x000fe200078e00ff */
[----:B------:R-:W-:-:S02]  /*1e90*/  UPRMT UR48, UR47, 0x8880, URZ ;  /* 0x000088802f307896 */ /* 0x000fc400080000ff */
[----:B------:R-:W-:Y:S02]  /*1ea0*/  USHF.L.U32 UR70, UR47, 0x1, URZ ;  /* 0x000000012f467899 */ /* 0x000fe400080006ff */
[----:B------:R-:W-:Y:S02]  /*1eb0*/  UPRMT UR47, UR60, 0x7710, URZ ;  /* 0x000077103c2f7896 */ /* 0x000fe400080000ff */
[----:B------:R-:W-:Y:S02]  /*1ec0*/  UPRMT UR52, UR53, 0x7710, URZ ;  /* 0x0000771035347896 */ /* 0x000fe400080000ff */
[----:B------:R-:W-:Y:S02]  /*1ed0*/  UPRMT UR60, UR68, 0x8880, URZ ;  /* 0x00008880443c7896 */ /* 0x000fe400080000ff */
[----:B------:R-:W-:Y:S02]  /*1ee0*/  USHF.L.U32 UR53, UR68, 0x1, URZ ;  /* 0x0000000144357899 */ /* 0x000fe400080006ff */
[----:B------:R-:W-:-:S02]  /*1ef0*/  UPRMT UR61, UR69, 0x8880, URZ ;  /* 0x00008880453d7896 */ /* 0x000fc400080000ff */
[----:B------:R-:W-:Y:S02]  /*1f00*/  USHF.L.U32 UR54, UR69, 0x1, URZ ;  /* 0x0000000145367899 */ /* 0x000fe400080006ff */
[----:B------:R-:W-:Y:S02]  /*1f10*/  @!UP3 ULOP3.LUT UR65, UR65, 0x1b, URZ, 0x3c, !UPT ;  /* 0x0000001b4141b892 */ /* 0x000fe4000f8e3cff */
[----:B------:R-:W-:Y:S02]  /*1f20*/  UPRMT UR68, UR68, 0x8880, URZ ;  /* 0x0000888044447896 */ /* 0x000fe400080000ff */
[----:B------:R-:W-:Y:S01]  /*1f30*/  UPRMT UR69, UR69, 0x8880, URZ ;  /* 0x0000888045457896 */ /* 0x000fe200080000ff */
[----:B------:R-:W-:Y:S01]  /*1f40*/  PRMT R0, R42, 0x8880, RZ ;  /* 0x000088802a007816 */ /* 0x000fe200000000ff */
[----:B------:R-:W-:Y:S01]  /*1f50*/  @!UP6 ULOP3.LUT UR66, UR66, 0x1b, URZ, 0x3c, !UPT ;  /* 0x0000001b4242e892 */ /* 0x000fe2000f8e3cff */
[----:B------:R-:W-:Y:S01]  /*1f60*/  @!P5 LOP3.LUT R43, R43, 0x1b, RZ, 0x3c, !PT ;  /* 0x0000001b2b2bd812 */ /* 0x000fe200078e3cff */
[----:B------:R-:W-:-:S02]  /*1f70*/  USHF.L.U32 UR71, UR46, 0x1, URZ ;  /* 0x000000012e477899 */ /* 0x000fc400080006ff */
[----:B------:R-:W-:Y:S01]  /*1f80*/  @!UP2 ULOP3.LUT UR70, UR70, 0x1b, URZ, 0x3c, !UPT ;  /* 0x0000001b4646a892 */ /* 0x000fe2000f8e3cff */
[----:B------:R-:W-:Y:S01]  /*1f90*/  IMAD.SHL.U32 R50, R32, 0x2, RZ ;  /* 0x0000000220327824 */ /* 0x000fe200078e00ff */
[----:B------:R-:W-:Y:S02]  /*1fa0*/  UPRMT UR64, UR65, 0x8880, URZ ;  /* 0x0000888041407896 */ /* 0x000fe400080000ff */
[----:B------:R-:W-:Y:S02]  /*1fb0*/  USHF.L.U32 UR57, UR65, 0x1, URZ ;  /* 0x0000000141397899 */ /* 0x000fe400080006ff */
[----:B------:R-:W-:Y:S02]  /*1fc0*/  UISETP.GE.AND UP6, UPT, UR68, URZ, UPT ;  /* 0x000000ff4400728c */ /* 0x000fe4000bfc6270 */
[----:B------:R-:W-:Y:S01]  /*1fd0*/  UISETP.GE.AND UP2, UPT, UR69, URZ, UPT ;  /* 0x000000ff4500728c */ /* 0x000fe2000bf46270 */
[----:B------:R-:W-:Y:S01]  /*1fe0*/  ISETP.GE.AND P5, PT, R0, RZ, PT ;  /* 0x000000ff0000720c */ /* 0x000fe20003fa6270 */
[----:B------:R-:W-:Y:S01]  /*1ff0*/  UPRMT UR65, UR65, 0x8880, URZ ;  /* 0x0000888041417896 */ /* 0x000fe200080000ff */
[----:B------:R-:W-:Y:S01]  /*2000*/  PRMT R0, R43, 0x8880, RZ ;  /* 0x000088802b007816 */ /* 0x000fe200000000ff */
[----:B------:R-:W-:-:S02]  /*2010*/  UPRMT UR62, UR49, 0x8880, URZ ;  /* 0x00008880313e7896 */ /* 0x000fc400080000ff */
[----:B------:R-:W-:Y:S02]  /*2020*/  UPRMT UR73, UR66, 0x8880, URZ ;  /* 0x0000888042497896 */ /* 0x000fe400080000ff */
[----:B------:R-:W-:Y:S02]  /*2030*/  USHF.L.U32 UR58, UR66, 0x1, URZ ;  /* 0x00000001423a7899 */ /* 0x000fe400080006ff */
[----:B------:R-:W-:Y:S02]  /*2040*/  @!UP4 ULOP3.LUT UR71, UR71, 0x1b, URZ, 0x3c, !UPT ;  /* 0x0000001b4747c892 */ /* 0x000fe4000f8e3cff */
[----:B------:R-:W-:Y:S02]  /*2050*/  @!UP5 ULOP3.LUT UR4, UR4, 0x1b, URZ, 0x3c, !UPT ;  /* 0x0000001b0404d892 */ /* 0x000fe4000f8e3cff */
[----:B------:R-:W-:Y:S01]  /*2060*/  UPRMT UR66, UR66, 0x8880, URZ ;  /* 0x0000888042427896 */ /* 0x000fe200080000ff */
[----:B------:R-:W-:Y:S01]  /*2070*/  @!P3 LOP3.LUT R50, R50, 0x1b, RZ, 0x3c, !PT ;  /* 0x0000001b3232b812 */ /* 0x000fe200078e3cff */
[----:B------:R-:W-:Y:S01]  /*2080*/  UPRMT UR49, UR46, 0x8880, URZ ;  /* 0x000088802e317896 */ /* 0x000fe200080000ff */
[----:B------:R-:W-:Y:S01]  /*2090*/  ISETP.GE.AND P3, PT, R0, RZ, PT ;  /* 0x000000ff0000720c */ /* 0x000fe20003f66270 */
[----:B------:R-:W-:-:S02]  /*20a0*/  UPRMT UR46, UR62, 0x7710, URZ ;  /* 0x000077103e2e7896 */ /* 0x000fc400080000ff */
[----:B------:R-:W-:Y:S02]  /*20b0*/  UPRMT UR62, UR70, 0x8880, URZ ;  /* 0x00008880463e7896 */ /* 0x000fe400080000ff */
[----:B------:R-:W-:Y:S02]  /*20c0*/  USHF.L.U32 UR55, UR70, 0x1, URZ ;  /* 0x0000000146377899 */ /* 0x000fe400080006ff */
[----:B------:R-:W-:Y:S02]  /*20d0*/  UPRMT UR63, UR71, 0x8880, URZ ;  /* 0x00008880473f7896 */ /* 0x000fe400080000ff */
[----:B------:R-:W-:Y:S02]  /*20e0*/  USHF.L.U32 UR56, UR71, 0x1, URZ ;  /* 0x0000000147387899 */ /* 0x000fe400080006ff */
[----:B------:R-:W-:Y:S02]  /*20f0*/  UPRMT UR72, UR4, 0x8880, URZ ;  /* 0x0000888004487896 */ /* 0x000fe400080000ff */
[----:B------:R-:W-:-:S02]  /*2100*/  USHF.L.U32 UR59, UR4, 0x1, URZ ;  /* 0x00000001043b7899 */ /* 0x000fc400080006ff */
[----:B------:R-:W-:Y:S02]  /*2110*/  UPRMT UR70, UR70, 0x8880, URZ ;  /* 0x0000888046467896 */ /* 0x000fe400080000ff */
[----:B------:R-:W-:Y:S02]  /*2120*/  UPRMT UR71, UR71, 0x8880, URZ ;  /* 0x0000888047477896 */ /* 0x000fe400080000ff */
[----:B------:R-:W-:Y:S01]  /*2130*/  UPRMT UR4, UR4, 0x8880, URZ ;  /* 0x0000888004047896 */ /* 0x000fe200080000ff */
[----:B------:R-:W-:Y:S01]  /*2140*/  UMOV UR74, UR65 ;  /* 0x00000041004a7c82 */ /* 0x000fe20008000000 */
[----:B------:R-:W-:Y:S01]  /*2150*/  UPRMT UR65, UR73, 0x7710, URZ ;  /* 0x0000771049417896 */ /* 0x000fe200080000ff */
[----:B------:R-:W-:Y:S01]  /*2160*/  PRMT R0, R7, 0x7610, R0 ;  /* 0x0000761007007816 */ /* 0x000fe20000000000 */
[----:B------:R-:W-:Y:S01]  /*2170*/  @!UP6 ULOP3.LUT UR53, UR53, 0x1b, URZ, 0x3c, !UPT ;  /* 0x0000001b3535e892 */ /* 0x000fe2000f8e3cff */
[----:B------:R-:W-:Y:S01]  /*2180*/  UMOV UR73, UR66 ;  /* 0x0000004200497c82 */ /* 0x000fe20008000000 */
[----:B------:R-:W-:Y:S01]  /*2190*/  @!UP2 ULOP3.LUT UR54, UR54, 0x1b, URZ, 0x3c, !UPT ;  /* 0x0000001b3636a892 */ /* 0x000fe2000f8e3cff */
[----:B------:R-:W-:Y:S01]  /*21a0*/  PRMT R7, R4, 0x7610, R7 ;  /* 0x0000761004077816 */ /* 0x000fe20000000007 */
[----:B------:R-:W-:-:S02]  /*21b0*/  UISETP.GE.AND UP3, UPT, UR70, URZ, UPT ;  /* 0x000000ff4600728c */ /* 0x000fc4000bf66270 */
[----:B------:R-:W-:Y:S02]  /*21c0*/  UISETP.GE.AND UP4, UPT, UR71, URZ, UPT ;  /* 0x000000ff4700728c */ /* 0x000fe4000bf86270 */
[----:B------:R-:W-:Y:S02]  /*21d0*/  UISETP.GE.AND UP5, UPT, UR74, URZ, UPT ;  /* 0x000000ff4a00728c */ /* 0x000fe4000bfa6270 */
[----:B------:R-:W-:Y:S02]  /*21e0*/  UISETP.GE.AND UP6, UPT, UR73, URZ, UPT ;  /* 0x000000ff4900728c */ /* 0x000fe4000bfc6270 */
[----:B------:R-:W-:Y:S01]  /*21f0*/  UISETP.GE.AND UP2, UPT, UR4, URZ, UPT ;  /* 0x000000ff0400728c */ /* 0x000fe2000bf46270 */
[----:B------:R-:W-:Y:S01]  /*2200*/  SHF.R.U32.HI R37, RZ, 0x8, R8 ;  /* 0x00000008ff257819 */ /* 0x000fe20000011608 */
[----:B------:R-:W-:Y:S01]  /*2210*/  IMAD.SHL.U32 R40, R40, 0x2, RZ ;  /* 0x0000000228287824 */ /* 0x000fe200078e00ff */
[----:B------:R-:W-:Y:S01]  /*2220*/  PRMT R4, R10, 0x7610, R4 ;  /* 0x000076100a047816 */ /* 0x000fe20000000004 */
[----:B------:R-:W-:Y:S01]  /*2230*/  IMAD.SHL.U32 R41, R41, 0x2, RZ ;  /* 0x0000000229297824 */ /* 0x000fe200078e00ff */
[----:B------:R-:W-:-:S02]  /*2240*/  PRMT R5, R5, 0x8880, RZ ;  /* 0x0000888005057816 */ /* 0x000fc400000000ff */
[C---:B------:R-:W-:Y:S01]  /*2250*/  PRMT R45, R42.reuse, 0x8880, RZ ;  /* 0x000088802a2d7816 */ /* 0x040fe200000000ff */
[----:B------:R-:W-:Y:S01]  /*2260*/  IMAD.SHL.U32 R42, R42, 0x2, RZ ;  /* 0x000000022a2a7824 */ /* 0x000fe200078e00ff */
[C---:B------:R-:W-:Y:S01]  /*2270*/  PRMT R46, R43.reuse, 0x8880, RZ ;  /* 0x000088802b2e7816 */ /* 0x040fe200000000ff */
[----:B------:R-:W-:Y:S01]  /*2280*/  IMAD.SHL.U32 R43, R43, 0x2, RZ ;  /* 0x000000022b2b7824 */ /* 0x000fe200078e00ff */
[----:B------:R-:W-:Y:S02]  /*2290*/  PRMT R10, R12, 0x7610, R10 ;  /* 0x000076100c0a7816 */ /* 0x000fe4000000000a */
[----:B------:R-:W-:Y:S02]  /*22a0*/  PRMT R2, R3, 0x7610, R2 ;  /* 0x0000761003027816 */ /* 0x000fe40000000002 */
[----:B------:R-:W-:Y:S02]  /*22b0*/  PRMT R12, R24, 0x7610, R12 ;  /* 0x00007610180c7816 */ /* 0x000fe4000000000c */
[----:B------:R-:W-:-:S02]  /*22c0*/  PRMT R3, R9, 0x7610, R3 ;  /* 0x0000761009037816 */ /* 0x000fc40000000003 */
[----:B------:R-:W-:Y:S02]  /*22d0*/  PRMT R24, R23, 0x8880, RZ ;  /* 0x0000888017187816 */ /* 0x000fe400000000ff */
[----:B------:R-:W-:Y:S02]  /*22e0*/  PRMT R9, R37, 0x7610, R9 ;  /* 0x0000761025097816 */ /* 0x000fe40000000009 */
[----:B------:R-:W-:Y:S02]  /*22f0*/  PRMT R27, R27, 0x8880, RZ ;  /* 0x000088801b1b7816 */ /* 0x000fe400000000ff */
[----:B------:R-:W-:Y:S02]  /*2300*/  PRMT R23, R5, 0x7710, RZ ;  /* 0x0000771005177816 */ /* 0x000fe400000000ff */
[----:B------:R-:W-:Y:S02]  /*2310*/  PRMT R32, R32, 0x8880, RZ ;  /* 0x0000888020207816 */ /* 0x000fe400000000ff */
[----:B------:R-:W-:-:S02]  /*2320*/  PRMT R37, R26, 0x8880, RZ ;  /* 0x000088801a257816 */ /* 0x000fc400000000ff */
[----:B------:R-:W-:Y:S02]  /*2330*/  PRMT R5, R31, 0x8880, RZ ;  /* 0x000088801f057816 */ /* 0x000fe400000000ff */
[----:B------:R-:W-:Y:S02]  /*2340*/  @!P2 LOP3.LUT R40, R40, 0x1b, RZ, 0x3c, !PT ;  /* 0x0000001b2828a812 */ /* 0x000fe400078e3cff */
[----:B------:R-:W-:Y:S02]  /*2350*/  @!P4 LOP3.LUT R41, R41, 0x1b, RZ, 0x3c, !PT ;  /* 0x0000001b2929c812 */ /* 0x000fe400078e3cff */
[----:B------:R-:W-:Y:S02]  /*2360*/  @!P5 LOP3.LUT R42, R42, 0x1b, RZ, 0x3c, !PT ;  /* 0x0000001b2a2ad812 */ /* 0x000fe400078e3cff */
[----:B------:R-:W-:Y:S01]  /*2370*/  @!P3 LOP3.LUT R43, R43, 0x1b, RZ, 0x3c, !PT ;  /* 0x0000001b2b2bb812 */ /* 0x000fe200078e3cff */
[----:B------:R-:W-:Y:S01]  /*2380*/  @!UP3 ULOP3.LUT UR55, UR55, 0x1b, URZ, 0x3c, !UPT ;  /* 0x0000001b3737b892 */ /* 0x000fe2000f8e3cff */
[----:B------:R-:W-:Y:S01]  /*2390*/  PRMT R26, R27, 0x7710, RZ ;  /* 0x000077101b1a7816 */ /* 0x000fe200000000ff */
[----:B------:R-:W-:Y:S01]  /*23a0*/  @!UP4 ULOP3.LUT UR56, UR56, 0x1b, URZ, 0x3c, !UPT ;  /* 0x0000001b3838c892 */ /* 0x000fe2000f8e3cff */
[----:B------:R-:W-:Y:S01]  /*23b0*/  PRMT R31, R32, 0x7710, RZ ;  /* 0x00007710201f7816 */ /* 0x000fe200000000ff */
[----:B------:R-:W-:Y:S01]  /*23c0*/  @!UP5 ULOP3.LUT UR57, UR57, 0x1b, URZ, 0x3c, !UPT ;  /* 0x0000001b3939d892 */ /* 0x000fe2000f8e3cff */
[----:B------:R-:W-:Y:S01]  /*23d0*/  PRMT R27, R37, 0x7710, RZ ;  /* 0x00007710251b7816 */ /* 0x000fe200000000ff */
[----:B------:R-:W-:Y:S01]  /*23e0*/  @!UP6 ULOP3.LUT UR58, UR58, 0x1b, URZ, 0x3c, !UPT ;  /* 0x0000001b3a3ae892 */ /* 0x000fe2000f8e3cff */
[----:B------:R-:W-:Y:S01]  /*23f0*/  PRMT R32, R5, 0x7710, RZ ;  /* 0x0000771005207816 */ /* 0x000fe200000000ff */
[----:B------:R-:W-:Y:S01]  /*2400*/  @!UP2 ULOP3.LUT UR59, UR59, 0x1b, URZ, 0x3c, !UPT ;  /* 0x0000001b3b3ba892 */ /* 0x000fe2000f8e3cff */
[----:B------:R-:W-:-:S02]  /*2410*/  PRMT R25, R25, 0x8880, RZ ;  /* 0x0000888019197816 */ /* 0x000fc400000000ff */
[----:B------:R-:W-:Y:S02]  /*2420*/  PRMT R28, R28, 0x8880, RZ ;  /* 0x000088801c1c7816 */ /* 0x000fe400000000ff */
[----:B------:R-:W-:Y:S02]  /*2430*/  PRMT R29, R29, 0x8880, RZ ;  /* 0x000088801d1d7816 */ /* 0x000fe400000000ff */
[----:B------:R-:W-:Y:S02]  /*2440*/  PRMT R30, R30, 0x8880, RZ ;  /* 0x000088801e1e7816 */ /* 0x000fe400000000ff */
[----:B------:R-:W-:Y:S02]  /*2450*/  PRMT R33, R33, 0x8880, RZ ;  /* 0x0000888021217816 */ /* 0x000fe400000000ff */
[----:B------:R-:W-:Y:S02]  /*2460*/  PRMT R34, R34, 0x8880, RZ ;  /* 0x0000888022227816 */ /* 0x000fe400000000ff */
        /* <DEDUP_REMOVED lines=10> */
[----:B------:R-:W-:Y:S01]  /*2510*/  PRMT R54, R43, 0x8880, RZ ;  /* 0x000088802b367816 */ /* 0x000fe200000000ff */
[----:B------:R-:W-:Y:S01]  /*2520*/  UPRMT UR66, UR72, 0x7710, URZ ;  /* 0x0000771048427896 */ /* 0x000fe200080000ff */
[----:B------:R-:W-:Y:S01]  /*2530*/  VIADD R17, R1, 0x8 ;  /* 0x0000000801117836 */ /* 0x000fe20000000000 */
[----:B------:R-:W-:Y:S01]  /*2540*/  UPRMT UR35, UR15, 0x8880, URZ ;  /* 0x000088800f237896 */ /* 0x000fe200080000ff */
[----:B------:R-:W-:Y:S01]  /*2550*/  IMAD.MOV.U32 R49, RZ, RZ, 0x1 ;  /* 0x00000001ff317424 */ /* 0x000fe200078e00ff */
[----:B------:R-:W-:Y:S01]  /*2560*/  UPRMT UR67, UR44, 0x8880, URZ ;  /* 0x000088802c437896 */ /* 0x000fe200080000ff */
[----:B------:R-:W-:Y:S01]  /*2570*/  SHF.R.U32.HI R14, RZ, 0x18, R8 ;  /* 0x00000018ff0e7819 */ /* 0x000fe20000011608 */
[----:B------:R-:W-:Y:S01]  /*2580*/  UPRMT UR68, UR53, 0x8880, URZ ;  /* 0x0000888035447896 */ /* 0x000fe200080000ff */
[----:B------:R-:W-:Y:S01]  /*2590*/  PRMT R55, R8, 0x7632, R55 ;  /* 0x0000763208377816 */ /* 0x000fe20000000037 */
[----:B------:R-:W-:Y:S01]  /*25a0*/  UPRMT UR69, UR54, 0x8880, URZ ;  /* 0x0000888036457896 */ /* 0x000fe200080000ff */
[----:B------:R-:W-:Y:S01]  /*25b0*/  PRMT R24, R24, 0x7710, RZ ;  /* 0x0000771018187816 */ /* 0x000fe200000000ff */
        /* <DEDUP_REMOVED lines=23> */
[----:B------:R-:W-:Y:S01]  /*2730*/  PRMT R54, R54, 0x7710, RZ ;  /* 0x0000771036367816 */ /* 0x000fe200000000ff */
[----:B------:R-:W-:Y:S02]  /*2740*/  UPRMT UR35, UR35, 0x7710, URZ ;  /* 0x0000771023237896 */ /* 0x000fe400080000ff */
[----:B------:R-:W-:Y:S02]  /*2750*/  UPRMT UR48, UR48, 0x7710, URZ ;  /* 0x0000771030307896 */ /* 0x000fe400080000ff */
[----:B------:R-:W-:Y:S02]  /*2760*/  UPRMT UR49, UR49, 0x7710, URZ ;  /* 0x0000771031317896 */ /* 0x000fe400080000ff */
[----:B------:R-:W-:Y:S02]  /*2770*/  UPRMT UR50, UR50, 0x7710, URZ ;  /* 0x0000771032327896 */ /* 0x000fe400080000ff */
[----:B------:R-:W-:-:S02]  /*2780*/  UPRMT UR51, UR51, 0x7710, URZ ;  /* 0x0000771033337896 */ /* 0x000fc400080000ff */
[----:B------:R-:W-:Y:S02]  /*2790*/  UPRMT UR60, UR60, 0x7710, URZ ;  /* 0x000077103c3c7896 */ /* 0x000fe400080000ff */
        /* <DEDUP_REMOVED lines=11> */
[----:B------:R-:W-:-:S12]  /*2850*/  UPRMT UR74, UR74, 0x7710, URZ ;  /* 0x000077104a4a7896 */ /* 0x000fd800080000ff */
.L_x_1:
[----:B------:R-:W-:Y:S02]  /*2860*/  LOP3.LUT R59, R3, 0xff, RZ, 0xc0, !PT ;  /* 0x000000ff033b7812 */ /* 0x000fe400078ec0ff */
[----:B------:R-:W-:Y:S02]  /*2870*/  LOP3.LUT R3, R0, 0xff, RZ, 0xc0, !PT ;  /* 0x000000ff00037812 */ /* 0x000fe400078ec0ff */
[----:B------:R-:W-:Y:S01]  /*2880*/  LOP3.LUT R2, R2, 0xff, RZ, 0xc0, !PT ;  /* 0x000000ff02027812 */ /* 0x000fe200078ec0ff */
[----:B------:R-:W0:Y:S01]  /*2890*/  LDC.U8 R0, c[0x3][R59] ;  /* 0x00c000003b007b82 */ /* 0x000e220000000000 */
[----:B------:R-:W-:Y:S02]  /*28a0*/  LOP3.LUT R15, R7, 0xff, RZ, 0xc0, !PT ;  /* 0x000000ff070f7812 */ /* 0x000fe400078ec0ff */
[----:B------:R-:W-:Y:S02]  /*28b0*/  LOP3.LUT R14, R14, 0xff, RZ, 0xc0, !PT ;  /* 0x000000ff0e0e7812 */ /* 0x000fe400078ec0ff */
[----:B------:R-:W-:-:S02]  /*28c0*/  LOP3.LUT R65, R56, 0xff, RZ, 0xc0, !PT ;  /* 0x000000ff38417812 */ /* 0x000fc400078ec0ff */
[----:B------:R-:W-:Y:S01]  /*28d0*/  LOP3.LUT R63, R11, 0xff, RZ, 0xc0, !PT ;  /* 0x000000ff0b3f7812 */ /* 0x000fe200078ec0ff */
[----:B------:R-:W0:Y:S01]  /*28e0*/  LDC.U8 R3, c[0x3][R3] ;  /* 0x00c0000003037b82 */ /* 0x000e220000000000 */
[----:B------:R-:W-:Y:S02]  /*28f0*/  LOP3.LUT R62, R10, 0xff, RZ, 0xc0, !PT ;  /* 0x000000ff0a3e7812 */ /* 0x000fe400078ec0ff */
[----:B------:R-:W-:Y:S02]  /*2900*/  LOP3.LUT R61, R12, 0xff, RZ, 0xc0, !PT ;  /* 0x000000ff0c3d7812 */ /* 0x000fe400078ec0ff */
[----:B------:R-:W-:Y:S02]  /*2910*/  LOP3.LUT R60, R9, 0xff, RZ, 0xc0, !PT ;  /* 0x000000ff093c7812 */ /* 0x000fe400078ec0ff */
[----:B------:R-:W-:Y:S01]  /*2920*/  LOP3.LUT R56, R8, 0xff, RZ, 0xc0, !PT ;  /* 0x000000ff08387812 */ /* 0x000fe200078ec0ff */
[----:B------:R-:W1:Y:S01]  /*2930*/  LDC.U8 R2, c[0x3][R2] ;  /* 0x00c0000002027b82 */ /* 0x000e620000000000 */
[----:B------:R-:W-:-:S02]  /*2940*/  LOP3.LUT R57, R57, 0xff, RZ, 0xc0, !PT ;  /* 0x000000ff39397812 */ /* 0x000fc400078ec0ff */
[----:B------:R-:W-:Y:S02]  /*2950*/  LOP3.LUT R58, R6, 0xff, RZ, 0xc0, !PT ;  /* 0x000000ff063a7812 */ /* 0x000fe400078ec0ff */
[----:B------:R-:W-:Y:S02]  /*2960*/  LOP3.LUT R67, R13, 0xff, RZ, 0xc0, !PT ;  /* 0x000000ff0d437812 */ /* 0x000fe400078ec0ff */
[----:B------:R-:W-:Y:S01]  /*2970*/  LOP3.LUT R66, R4, 0xff, RZ, 0xc0, !PT ;  /* 0x000000ff04427812 */ /* 0x000fe200078ec0ff */
[----:B------:R-:W1:Y:S01]  /*2980*/  LDC.U8 R5, c[0x3][R56] ;  /* 0x00c0000038057b82 */ /* 0x000e620000000000 */
[----:B------:R-:W-:-:S07]  /*2990*/  LOP3.LUT R64, R55, 0xff, RZ, 0xc0, !PT ;  /* 0x000000ff37407812 */ /* 0x000fce00078ec0ff */
[----:B------:R-:W2:Y:S08]  /*29a0*/  LDC.U8 R4, c[0x3][R62] ;  /* 0x00c000003e047b82 */ /* 0x000eb00000000000 */
[----:B------:R-:W2:Y:S08]  /*29b0*/  LDC.U8 R7, c[0x3][R63] ;  /* 0x00c000003f077b82 */ /* 0x000eb00000000000 */
[----:B------:R-:W3:Y:S08]  /*29c0*/  LDC.U8 R6, c[0x3][R60] ;  /* 0x00c000003c067b82 */ /* 0x000ef00000000000 */
[----:B------:R-:W3:Y:S01]  /*29d0*/  LDC.U8 R9, c[0x3][R61] ;  /* 0x00c000003d097b82 */ /* 0x000ee20000000000 */
[----:B0-----:R-:W-:-:S07]  /*29e0*/  PRMT R0, R3, 0x3340, R0 ;  /* 0x0000334003007816 */ /* 0x001fce0000000000 */
[----:B------:R-:W0:Y:S08]  /*29f0*/  LDC.U8 R8, c[0x3][R67] ;  /* 0x00c0000043087b82 */ /* 0x000e300000000000 */
[----:B------:R-:W0:Y:S01]  /*2a00*/  LDC.U8 R11, c[0x3][R64] ;  /* 0x00c00000400b7b82 */ /* 0x000e220000000000 */
[----:B-1----:R-:W-:Y:S01]  /*2a10*/  PRMT R5, R5, 0x3340, R2 ;  /* 0x0000334005057816 */ /* 0x002fe20000000002 */
[----:B------:R-:W-:-:S06]  /*2a20*/  IMAD.MOV.U32 R2, RZ, RZ, RZ ;  /* 0x000000ffff027224 */ /* 0x000fcc00078e00ff */
[----:B------:R-:W1:Y:S08]  /*2a30*/  LDC.U8 R10, c[0x3][R65] ;  /* 0x00c00000410a7b82 */ /* 0x000e700000000000 */
[----:B------:R-:W1:Y:S01]  /*2a40*/  LDC.U8 R13, c[0x3][R66] ;  /* 0x00c00000420d7b82 */ /* 0x000e620000000000 */
[----:B--2---:R-:W-:Y:S02]  /*2a50*/  PRMT R4, R7, 0x3340, R4 ;  /* 0x0000334007047816 */ /* 0x004fe40000000004 */
[----:B------:R-:W-:Y:S01]  /*2a60*/  PRMT R7, R5, 0x5410, R0 ;  /* 0x0000541005077816 */ /* 0x000fe20000000000 */
[----:B------:R-:W-:-:S04]  /*2a70*/  IMAD.MOV.U32 R0, RZ, RZ, R17 ;  /* 0x000000ffff007224 */ /* 0x000fc800078e0011 */
[----:B------:R-:W2:Y:S08]  /*2a80*/  LDC.U8 R14, c[0x3][R14] ;  /* 0x00c000000e0e7b82 */ /* 0x000eb00000000000 */
[----:B------:R-:W2:Y:S01]  /*2a90*/  LDC.U8 R55, c[0x3][R58] ;  /* 0x00c000003a377b82 */ /* 0x000ea20000000000 */
[----:B---3--:R-:W-:-:S04]  /*2aa0*/  PRMT R9, R9, 0x3340, R6 ;  /* 0x0000334009097816 */ /* 0x008fc80000000006 */
[----:B------:R-:W-:-:S03]  /*2ab0*/  PRMT R6, R9, 0x5410, R4 ;  /* 0x0000541009067816 */ /* 0x000fc60000000004 */
[----:B------:R-:W3:Y:S08]  /*2ac0*/  LDC.U8 R15, c[0x3][R15] ;  /* 0x00c000000f0f7b82 */ /* 0x000ef00000000000 */
[----:B------:R-:W3:Y:S01]  /*2ad0*/  LDC.U8 R12, c[0x3][R57] ;  /* 0x00c00000390c7b82 */ /* 0x000ee20000000000 */
[----:B0-----:R-:W-:Y:S02]  /*2ae0*/  PRMT R8, R11, 0x3340, R8 ;  /* 0x000033400b087816 */ /* 0x001fe40000000008 */
[----:B-1----:R-:W-:-:S04]  /*2af0*/  PRMT R13, R13, 0x3340, R10 ;  /* 0x000033400d0d7816 */ /* 0x002fc8000000000a */
[----:B------:R-:W-:Y:S02]  /*2b00*/  PRMT R5, R13, 0x5410, R8 ;  /* 0x000054100d057816 */ /* 0x000fe40000000008 */
[----:B--2---:R-:W-:Y:S02]  /*2b10*/  PRMT R55, R55, 0x3340, R14 ;  /* 0x0000334037377816 */ /* 0x004fe4000000000e */
[----:B---3--:R-:W-:-:S04]  /*2b20*/  PRMT R12, R12, 0x3340, R15 ;  /* 0x000033400c0c7816 */ /* 0x008fc8000000000f */
[----:B------:R-:W-:-:S05]  /*2b30*/  PRMT R4, R12, 0x5410, R55 ;  /* 0x000054100c047816 */ /* 0x000fca0000000037 */
[----:B------:R0:W-:Y:S02]  /*2b40*/  STL.128 [R1], R4 ;  /* 0x0000000401007387 */ /* 0x0001e40000100c00 */
.L_x_0:
[----:B------:R-:W0:Y:S04]  /*2b50*/  LDL.S8 R60, [R0+-0x4] ;  /* 0xfffffc00003c7983 */ /* 0x000e280000100200 */
[----:B------:R-:W2:Y:S01]  /*2b60*/  LDL.S8 R61, [R0] ;  /* 0x00000000003d7983 */ /* 0x000ea20000100200 */
[----:B------:R-:W-:Y:S02]  /*2b70*/  UPRMT UR4, UR26, 0x8880, URZ ;  /* 0x000088801a047896 */ /* 0x000fe400080000ff */
[----:B------:R-:W-:Y:S01]  /*2b80*/  USHF.L.U32 UR76, UR43, 0x1, URZ ;  /* 0x000000012b4c7899 */ /* 0x000fe200080006ff */
[----:B------:R-:W3:Y:S01]  /*2b90*/  LDL.S8 R8, [R0+0x4] ;  /* 0x0000040000087983 */ /* 0x000ee20000100200 */
[----:B------:R-:W-:Y:S02]  /*2ba0*/  UISETP.GE.AND UP2, UPT, UR4, URZ, UPT ;  /* 0x000000ff0400728c */ /* 0x000fe4000bf46270 */
[----:B------:R-:W-:Y:S01]  /*2bb0*/  USHF.L.U32 UR4, UR22, 0x1, URZ ;  /* 0x0000000116047899 */ /* 0x000fe200080006ff */
[----:B------:R-:W4:Y:S01]  /*2bc0*/  LDL.S8 R59, [R0+-0x8] ;  /* 0xfffff800003b7983 */ /* 0x000f220000100200 */
[----:B------:R-:W-:-:S02]  /*2bd0*/  USHF.L.U32 UR75, UR35, 0x1, URZ ;  /* 0x00000001234b7899 */ /* 0x000fc400080006ff */
[----:B------:R-:W-:-:S05]  /*2be0*/  @!UP0 ULOP3.LUT UR4, UR4, 0x1b, URZ, 0x3c, !UPT ;  /* 0x0000001b04048892 */ /* 0x000fca000f8e3cff */
[----:B------:R-:W-:Y:S01]  /*2bf0*/  @!UP2 ULOP3.LUT UR76, UR76, 0x1b, URZ, 0x3c, !UPT ;  /* 0x0000001b4c4ca892 */ /* 0x000fe2000f8e3cff */
[----:B------:R-:W-:Y:S01]  /*2c00*/  IMAD.SHL.U32 R66, R36, 0x2, RZ ;  /* 0x0000000224427824 */ /* 0x000fe200078e00ff */
[----:B------:R-:W-:Y:S01]  /*2c10*/  USHF.L.U32 UR77, UR67, 0x1, URZ ;  /* 0x00000001434d7899 */ /* 0x000fe200080006ff */
[----:B------:R-:W-:Y:S01]  /*2c20*/  IMAD.SHL.U32 R10, R34, 0x2, RZ ;  /* 0x00000002220a7824 */ /* 0x000fe200078e00ff */
[----:B------:R-:W-:-:S04]  /*2c30*/  PRMT R65, R51, 0x8880, RZ ;  /* 0x0000888033417816 */ /* 0x000fc800000000ff */
[----:B------:R-:W-:Y:S02]  /*2c40*/  @!P1 LOP3.LUT R10, R10, 0x1b, RZ, 0x3c, !PT ;  /* 0x0000001b0a0a9812 */ /* 0x000fe400078e3cff */
[----:B------:R-:W-:Y:S02]  /*2c50*/  ISETP.GE.AND P5, PT, R65, RZ, PT ;  /* 0x000000ff4100720c */ /* 0x000fe40003fa6270 */
[----:B------:R-:W-:Y:S01]  /*2c60*/  PRMT R65, R10, 0x8880, RZ ;  /* 0x000088800a417816 */ /* 0x000fe200000000ff */
[----:B0-----:R-:W-:Y:S02]  /*2c70*/  IMAD.SHL.U32 R4, R60, 0x10, RZ ;  /* 0x000000103c047824 */ /* 0x001fe400078e00ff */
[----:B--2---:R-:W-:-:S03]  /*2c80*/  IMAD.SHL.U32 R3, R61, 0x20, RZ ;  /* 0x000000203d037824 */ /* 0x004fc600078e00ff */
[----:B------:R-:W-:Y:S01]  /*2c90*/  PRMT R12, R4, 0x8880, RZ ;  /* 0x00008880040c7816 */ /* 0x000fe200000000ff */
[----:B------:R-:W-:Y:S01]  /*2ca0*/  IMAD.SHL.U32 R4, R61, 0x8, RZ ;  /* 0x000000083d047824 */ /* 0x000fe200078e00ff */
[----:B------:R-:W-:-:S04]  /*2cb0*/  PRMT R3, R3, 0x8880, RZ ;  /* 0x0000888003037816 */ /* 0x000fc800000000ff */
[----:B------:R-:W-:Y:S01]  /*2cc0*/  PRMT R9, R4, 0x8880, RZ ;  /* 0x0000888004097816 */ /* 0x000fe200000000ff */
[----:B------:R-:W-:Y:S01]  /*2cd0*/  IMAD.SHL.U32 R4, R61, 0x10, RZ ;  /* 0x000000103d047824 */ /* 0x000fe200078e00ff */
[----:B------:R-:W-:-:S04]  /*2ce0*/  SHF.R.S32.HI R3, RZ, 0x7, R3 ;  /* 0x00000007ff037819 */ /* 0x000fc80000011403 */
[----:B------:R-:W-:Y:S01]  /*2cf0*/  PRMT R57, R4, 0x8880, RZ ;  /* 0x0000888004397816 */ /* 0x000fe200000000ff */
[----:B------:R-:W-:Y:S01]  /*2d00*/  IMAD.SHL.U32 R4, R61, 0x4, RZ ;  /* 0x000000043d047824 */ /* 0x000fe200078e00ff */
[----:B------:R-:W-:Y:S01]  /*2d10*/  LOP3.LUT R56, R3, UR4, RZ, 0xc0, !PT ;  /* 0x0000000403387c12 */ /* 0x000fe2000f8ec0ff */
[----:B------:R-:W-:-:S03]  /*2d20*/  UPRMT UR4, UR76, 0x8880, URZ ;  /* 0x000088804c047896 */ /* 0x000fc600080000ff */
[----:B------:R-:W-:Y:S01]  /*2d30*/  PRMT R7, R4, 0x8880, RZ ;  /* 0x0000888004077816 */ /* 0x000fe200000000ff */
[----:B------:R-:W-:Y:S01]  /*2d40*/  IMAD.SHL.U32 R4, R61, 0x2, RZ ;  /* 0x000000023d047824 */ /* 0x000fe200078e00ff */
[----:B------:R-:W-:Y:S02]  /*2d50*/  UISETP.GE.AND UP4, UPT, UR4, URZ, UPT ;  /* 0x000000ff0400728c */ /* 0x000fe4000bf86270 */
[----:B------:R-:W-:Y:S02]  /*2d60*/  UPRMT UR4, UR15, 0x8880, URZ ;  /* 0x000088800f047896 */ /* 0x000fe400080000ff */
[----:B------:R-:W-:Y:S02]  /*2d70*/  PRMT R5, R4, 0x8880, RZ ;  /* 0x0000888004057816 */ /* 0x000fe400000000ff */
[----:B------:R-:W-:Y:S01]  /*2d80*/  PRMT R4, R50, 0x8880, RZ ;  /* 0x0000888032047816 */ /* 0x000fe200000000ff */
[----:B------:R-:W-:Y:S02]  /*2d90*/  UISETP.GE.AND UP3, UPT, UR4, URZ, UPT ;  /* 0x000000ff0400728c */ /* 0x000fe4000bf66270 */
[----:B------:R-:W-:Y:S01]  /*2da0*/  UPRMT UR4, UR44, 0x8880, URZ ;  /* 0x000088802c047896 */ /* 0x000fe200080000ff */
[----:B------:R-:W-:-:S03]  /*2db0*/  ISETP.GE.AND P2, PT, R4, RZ, PT ;  /* 0x000000ff0400720c */ /* 0x000fc60003f46270 */
[----:B------:R-:W-:-:S05]  /*2dc0*/  UISETP.GE.AND UP2, UPT, UR4, URZ, UPT ;  /* 0x000000ff0400728c */ /* 0x000fca000bf46270 */
[----:B------:R-:W-:-:S04]  /*2dd0*/  @!UP3 ULOP3.LUT UR75, UR75, 0x1b, URZ, 0x3c, !UPT ;  /* 0x0000001b4b4bb892 */ /* 0x000fc8000f8e3cff */
[----:B------:R-:W-:Y:S01]  /*2de0*/  UPRMT UR4, UR75, 0x8880, URZ ;  /* 0x000088804b047896 */ /* 0x000fe200080000ff */
[----:B------:R-:W-:-:S03]  /*2df0*/  @!P2 LOP3.LUT R66, R66, 0x1b, RZ, 0x3c, !PT ;  /* 0x0000001b4242a812 */ /* 0x000fc600078e3cff */
[----:B------:R-:W-:Y:S01]  /*2e00*/  UISETP.GE.AND UP3, UPT, UR4, URZ, UPT ;  /* 0x000000ff0400728c */ /* 0x000fe2000bf66270 */
[----:B------:R-:W-:Y:S01]  /*2e10*/  PRMT R4, R66, 0x8880, RZ ;  /* 0x0000888042047816 */ /* 0x000fe200000000ff */
[----:B------:R-:W-:-:S03]  /*2e20*/  USHF.L.U32 UR4, UR31, 0x1, URZ ;  /* 0x000000011f047899 */ /* 0x000fc600080006ff */
[----:B------:R-:W-:Y:S01]  /*2e30*/  ISETP.GE.AND P2, PT, R4, RZ, PT ;  /* 0x000000ff0400720c */ /* 0x000fe20003f46270 */
[----:B------:R-:W-:Y:S01]  /*2e40*/  @!UP1 ULOP3.LUT UR4, UR4, 0x1b, URZ, 0x3c, !UPT ;  /* 0x0000001b04049892 */ /* 0x000fe2000f8e3cff */
[----:B------:R-:W-:Y:S01]  /*2e50*/  SHF.R.S32.HI R9, RZ, 0x7, R9 ;  /* 0x00000007ff097819 */ /* 0x000fe20000011409 */
[----:B------:R-:W-:Y:S01]  /*2e60*/  @!UP2 ULOP3.LUT UR77, UR77, 0x1b, URZ, 0x3c, !UPT ;  /* 0x0000001b4d4da892 */ /* 0x000fe2000f8e3cff */
[----:B------:R-:W-:Y:S01]  /*2e70*/  SHF.R.S32.HI R12, RZ, 0x7, R12 ;  /* 0x00000007ff0c7819 */ /* 0x000fe2000001140c */
[----:B------:R-:W-:Y:S01]  /*2e80*/  IMAD.SHL.U32 R64, R66, 0x2, RZ ;  /* 0x0000000242407824 */ /* 0x000fe200078e00ff */
[----:B------:R-:W-:Y:S01]  /*2e90*/  LOP3.LUT R55, R9, UR76, RZ, 0xc0, !PT ;  /* 0x0000004c09377c12 */ /* 0x000fe2000f8ec0ff */
[----:B------:R-:W-:Y:S01]  /*2ea0*/  USHF.L.U32 UR76, UR76, 0x1, URZ ;  /* 0x000000014c4c7899 */ /* 0x000fe200080006ff */
[----:B------:R-:W-:Y:S01]  /*2eb0*/  LOP3.LUT R13, R12, UR4, RZ, 0xc0, !PT ;  /* 0x000000040c0d7c12 */ /* 0x000fe2000f8ec0ff */
[----:B------:R-:W-:Y:S02]  /*2ec0*/  UPRMT UR4, UR77, 0x8880, URZ ;  /* 0x000088804d047896 */ /* 0x000fe400080000ff */
[----:B------:R-:W-:-:S02]  /*2ed0*/  @!UP4 ULOP3.LUT UR76, UR76, 0x1b, URZ, 0x3c, !UPT ;  /* 0x0000001b4c4cc892 */ /* 0x000fc4000f8e3cff */
[----:B------:R-:W-:Y:S01]  /*2ee0*/  @!P2 LOP3.LUT R64, R64, 0x1b, RZ, 0x3c, !PT ;  /* 0x0000001b4040a812 */ /* 0x000fe200078e3cff */
[----:B------:R-:W-:Y:S01]  /*2ef0*/  UISETP.GE.AND UP2, UPT, UR4, URZ, UPT ;  /* 0x000000ff0400728c */ /* 0x000fe2000bf46270 */
[----:B------:R-:W-:Y:S01]  /*2f00*/  SHF.R.S32.HI R57, RZ, 0x7, R57 ;  /* 0x00000007ff397819 */ /* 0x000fe20000011439 */
[----:B------:R-:W-:Y:S01]  /*2f10*/  UPRMT UR4, UR76, 0x8880, URZ ;  /* 0x000088804c047896 */ /* 0x000fe200080000ff */
[----:B------:R-:W-:Y:S02]  /*2f20*/  PRMT R4, R64, 0x8880, RZ ;  /* 0x0000888040047816 */ /* 0x000fe400000000ff */
[----:B------:R-:W-:Y:S01]  /*2f30*/  LOP3.LUT R15, R57, UR75, RZ, 0xc0, !PT ;  /* 0x0000004b390f7c12 */ /* 0x000fe2000f8ec0ff */
[----:B------:R-:W-:Y:S01]  /*2f40*/  UISETP.GE.AND UP4, UPT, UR4, URZ, UPT ;  /* 0x000000ff0400728c */ /* 0x000fe2000bf86270 */
[----:B------:R-:W-:Y:S01]  /*2f50*/  ISETP.GE.AND P2, PT, R4, RZ, PT ;  /* 0x000000ff0400720c */ /* 0x000fe20003f46270 */
[----:B------:R-:W-:Y:S01]  /*2f60*/  USHF.L.U32 UR75, UR75, 0x1, URZ ;  /* 0x000000014b4b7899 */ /* 0x000fe200080006ff */
[----:B------:R-:W-:Y:S01]  /*2f70*/  SHF.R.S32.HI R7, RZ, 0x7, R7 ;  /* 0x00000007ff077819 */ /* 0x000fe20000011407 */
[----:B------:R-:W-:-:S02]  /*2f80*/  IMAD.SHL.U32 R63, R61, 0x40, RZ ;  /* 0x000000403d3f7824 */ /* 0x000fc400078e00ff */
[----:B------:R-:W-:Y:S01]  /*2f90*/  @!UP3 ULOP3.LUT UR75, UR75, 0x1b, URZ, 0x3c, !UPT ;  /* 0x0000001b4b4bb892 */ /* 0x000fe2000f8e3cff */
[----:B------:R-:W-:Y:S01]  /*2fa0*/  LOP3.LUT R62, R7, UR76, RZ, 0xc0, !PT ;  /* 0x0000004c073e7c12 */ /* 0x000fe2000f8ec0ff */
[----:B------:R-:W-:Y:S01]  /*2fb0*/  USHF.L.U32 UR76, UR76, 0x1, URZ ;  /* 0x000000014c4c7899 */ /* 0x000fe200080006ff */
[----:B------:R-:W-:Y:S01]  /*2fc0*/  IMAD.SHL.U32 R4, R64, 0x2, RZ ;  /* 0x0000000240047824 */ /* 0x000fe200078e00ff */
[----:B------:R-:W-:Y:S01]  /*2fd0*/  UPRMT UR4, UR75, 0x8880, URZ ;  /* 0x000088804b047896 */ /* 0x000fe200080000ff */
[----:B------:R-:W-:Y:S01]  /*2fe0*/  SHF.R.S32.HI R6, RZ, 0x7, R61 ;  /* 0x00000007ff067819 */ /* 0x000fe2000001143d */
[----:B------:R-:W-:Y:S01]  /*2ff0*/  @!UP4 ULOP3.LUT UR76, UR76, 0x1b, URZ, 0x3c, !UPT ;  /* 0x0000001b4c4cc892 */ /* 0x000fe2000f8e3cff */
[----:B------:R-:W-:Y:S01]  /*3000*/  LOP3.LUT R61, R61, 0x1, RZ, 0xc0, !PT ;  /* 0x000000013d3d7812 */ /* 0x000fe200078ec0ff */
[----:B------:R-:W-:Y:S01]  /*3010*/  UISETP.GE.AND UP3, UPT, UR4, URZ, UPT ;  /* 0x000000ff0400728c */ /* 0x000fe2000bf66270 */
[----:B------:R-:W-:Y:S01]  /*3020*/  PRMT R63, R63, 0x8880, RZ ;  /* 0x000088803f3f7816 */ /* 0x000fe200000000ff */
[----:B------:R-:W-:Y:S01]  /*3030*/  UPRMT UR4, UR76, 0x8880, URZ ;  /* 0x000088804c047896 */ /* 0x000fe200080000ff */
[----:B------:R-:W-:Y:S01]  /*3040*/  @!P2 LOP3.LUT R4, R4, 0x1b, RZ, 0x3c, !PT ;  /* 0x0000001b0404a812 */ /* 0x000fe200078e3cff */
[----:B------:R-:W-:Y:S01]  /*3050*/  IMAD.MOV R72, RZ, RZ, -R61 ;  /* 0x000000ffff487224 */ /* 0x000fe200078e0a3d */
[----:B------:R-:W-:Y:S01]  /*3060*/  SHF.R.S32.HI R61, RZ, 0x7, R63 ;  /* 0x00000007ff3d7819 */ /* 0x000fe2000001143f */
[----:B------:R-:W-:Y:S01]  /*3070*/  UISETP.GE.AND UP4, UPT, UR4, URZ, UPT ;  /* 0x000000ff0400728c */ /* 0x000fe2000bf86270 */
[----:B------:R-:W-:-:S02]  /*3080*/  PRMT R67, R4, 0x8880, RZ ;  /* 0x0000888004437816 */ /* 0x000fc400000000ff */
[----:B------:R-:W-:Y:S02]  /*3090*/  ISETP.GE.AND P2, PT, R65, RZ, PT ;  /* 0x000000ff4100720c */ /* 0x000fe40003f46270 */
[----:B------:R-:W-:Y:S02]  /*30a0*/  SHF.R.S32.HI R5, RZ, 0x7, R5 ;  /* 0x00000007ff057819 */ /* 0x000fe40000011405 */
[----:B------:R-:W-:Y:S02]  /*30b0*/  PRMT R72, R72, 0x7710, RZ ;  /* 0x0000771048487816 */ /* 0x000fe400000000ff */
[----:B------:R-:W-:Y:S02]  /*30c0*/  LOP3.LUT R65, R61, UR22, RZ, 0xc0, !PT ;  /* 0x000000163d417c12 */ /* 0x000fe4000f8ec0ff */
[----:B------:R-:W-:Y:S02]  /*30d0*/  ISETP.GE.AND P3, PT, R67, RZ, PT ;  /* 0x000000ff4300720c */ /* 0x000fe40003f66270 */
[----:B------:R-:W-:-:S02]  /*30e0*/  LOP3.LUT R69, R61, R26, RZ, 0xc0, !PT ;  /* 0x0000001a3d457212 */ /* 0x000fc400078ec0ff */
[C---:B------:R-:W-:Y:S02]  /*30f0*/  LOP3.LUT R67, R61.reuse, R23, RZ, 0xc0, !PT ;  /* 0x000000173d437212 */ /* 0x040fe400078ec0ff */
[----:B------:R-:W-:Y:S02]  /*3100*/  LOP3.LUT R63, R61, UR18, RZ, 0xc0, !PT ;  /* 0x000000123d3f7c12 */ /* 0x000fe4000f8ec0ff */
[----:B------:R-:W-:Y:S01]  /*3110*/  LOP3.LUT R14, R5, UR76, RZ, 0xc0, !PT ;  /* 0x0000004c050e7c12 */ /* 0x000fe2000f8ec0ff */
[----:B------:R-:W-:Y:S01]  /*3120*/  USHF.L.U32 UR76, UR76, 0x1, URZ ;  /* 0x000000014c4c7899 */ /* 0x000fe200080006ff */
[----:B------:R-:W-:Y:S02]  /*3130*/  LOP3.LUT R65, R65, UR11, R72, 0x78, !PT ;  /* 0x0000000b41417c12 */ /* 0x000fe4000f8e7848 */
[----:B------:R-:W-:Y:S02]  /*3140*/  LOP3.LUT R61, R57, UR43, RZ, 0xc0, !PT ;  /* 0x0000002b393d7c12 */ /* 0x000fe4000f8ec0ff */
[----:B------:R-:W-:-:S02]  /*3150*/  LOP3.LUT R70, R69, R72, R18, 0x78, !PT ;  /* 0x0000004845467212 */ /* 0x000fc400078e7812 */
[----:B------:R-:W-:Y:S01]  /*3160*/  LOP3.LUT R67, R67, R72, R16, 0x78, !PT ;  /* 0x0000004843437212 */ /* 0x000fe200078e7810 */
[----:B------:R-:W-:Y:S01]  /*3170*/  @!UP4 ULOP3.LUT UR76, UR76, 0x1b, URZ, 0x3c, !UPT ;  /* 0x0000001b4c4cc892 */ /* 0x000fe2000f8e3cff */
[----:B------:R-:W-:Y:S02]  /*3180*/  LOP3.LUT R56, R61, R56, R65, 0x96, !PT ;  /* 0x000000383d387212 */ /* 0x000fe400078e9641 */
[-C--:B------:R-:W-:Y:S02]  /*3190*/  LOP3.LUT R61, R70, R3.reuse, R31, 0x78, !PT ;  /* 0x00000003463d7212 */ /* 0x080fe400078e781f */
[----:B------:R-:W-:Y:S02]  /*31a0*/  LOP3.LUT R68, R63, UR7, R72, 0x78, !PT ;  /* 0x000000073f447c12 */ /* 0x000fe4000f8e7848 */
[----:B------:R-:W-:Y:S02]  /*31b0*/  LOP3.LUT R70, R67, R3, R28, 0x78, !PT ;  /* 0x0000000343467212 */ /* 0x000fe400078e781c */
[----:B------:R-:W-:-:S02]  /*31c0*/  LOP3.LUT R68, R68, UR35, R3, 0x78, !PT ;  /* 0x0000002344447c12 */ /* 0x000fc4000f8e7803 */
[----:B------:R-:W-:Y:S02]  /*31d0*/  LOP3.LUT R70, R70, R57, R33, 0x78, !PT ;  /* 0x0000003946467212 */ /* 0x000fe400078e7821 */
[----:B------:R-:W-:Y:S02]  /*31e0*/  LOP3.LUT R11, R6, UR76, RZ, 0xc0, !PT ;  /* 0x0000004c060b7c12 */ /* 0x000fe4000f8ec0ff */
[----:B------:R-:W-:Y:S02]  /*31f0*/  LOP3.LUT R3, R62, R55, R56, 0x96, !PT ;  /* 0x000000373e037212 */ /* 0x000fe400078e9638 */
[C---:B------:R-:W-:Y:S02]  /*3200*/  LOP3.LUT R58, R9.reuse, UR75, RZ, 0xc0, !PT ;  /* 0x0000004b093a7c12 */ /* 0x040fe4000f8ec0ff */
[----:B------:R-:W-:Y:S02]  /*3210*/  LOP3.LUT R66, R9, R66, RZ, 0xc0, !PT ;  /* 0x0000004209427212 */ /* 0x000fe400078ec0ff */
[----:B------:R-:W-:Y:S01]  /*3220*/  LOP3.LUT R55, R70, R9, R38, 0x78, !PT ;  /* 0x0000000946377212 */ /* 0x000fe200078e7826 */
[----:B------:R-:W-:Y:S01]  /*3230*/  USHF.L.U32 UR75, UR75, 0x1, URZ ;  /* 0x000000014b4b7899 */ /* 0x000fe200080006ff */
[----:B------:R-:W-:Y:S01]  /*3240*/  LOP3.LUT R3, R11, R14, R3, 0x96, !PT ;  /* 0x0000000e0b037212 */ /* 0x000fe200078e9603 */
[C---:B---3--:R-:W-:Y:S01]  /*3250*/  IMAD.SHL.U32 R11, R8.reuse, 0x40, RZ ;  /* 0x00000040080b7824 */ /* 0x048fe200078e00ff */
[----:B------:R-:W-:Y:S01]  /*3260*/  LOP3.LUT R9, R8, 0x1, RZ, 0xc0, !PT ;  /* 0x0000000108097812 */ /* 0x000fe200078ec0ff */
[----:B------:R-:W-:Y:S01]  /*3270*/  @!UP3 ULOP3.LUT UR75, UR75, 0x1b, URZ, 0x3c, !UPT ;  /* 0x0000001b4b4bb892 */ /* 0x000fe2000f8e3cff */
[----:B------:R-:W-:-:S02]  /*3280*/  LOP3.LUT R61, R61, R57, R36, 0x78, !PT ;  /* 0x000000393d3d7212 */ /* 0x000fc400078e7824 */
[----:B------:R-:W-:Y:S01]  /*3290*/  LOP3.LUT R64, R7, R64, RZ, 0xc0, !PT ;  /* 0x0000004007407212 */ /* 0x000fe200078ec0ff */
[----:B------:R-:W-:Y:S01]  /*32a0*/  IMAD.MOV R9, RZ, RZ, -R9 ;  /* 0x000000ffff097224 */ /* 0x000fe200078e0a09 */
[----:B------:R-:W-:Y:S01]  /*32b0*/  PRMT R11, R11, 0x8880, RZ ;  /* 0x000088800b0b7816 */ /* 0x000fe200000000ff */
[----:B------:R-:W-:Y:S01]  /*32c0*/  UPRMT UR4, UR75, 0x8880, URZ ;  /* 0x000088804b047896 */ /* 0x000fe200080000ff */
[----:B------:R-:W-:Y:S02]  /*32d0*/  LOP3.LUT R58, R58, R15, R68, 0x96, !PT ;  /* 0x0000000f3a3a7212 */ /* 0x000fe400078e9644 */
[----:B------:R-:W-:Y:S01]  /*32e0*/  LOP3.LUT R15, R64, R66, R61, 0x96, !PT ;  /* 0x00000042400f7212 */ /* 0x000fe200078e963d */
[C---:B------:R-:W-:Y:S01]  /*32f0*/  IMAD.SHL.U32 R61, R8.reuse, 0x8, RZ ;  /* 0x00000008083d7824 */ /* 0x040fe200078e00ff */
[----:B------:R-:W-:Y:S01]  /*3300*/  PRMT R70, R9, 0x7710, RZ ;  /* 0x0000771009467816 */ /* 0x000fe200000000ff */
[----:B------:R-:W-:Y:S01]  /*3310*/  IMAD.MOV.U32 R9, RZ, RZ, R11 ;  /* 0x000000ffff097224 */ /* 0x000fe200078e000b */
[----:B------:R-:W-:Y:S01]  /*3320*/  UISETP.GE.AND UP3, UPT, UR4, URZ, UPT ;  /* 0x000000ff0400728c */ /* 0x000fe2000bf66270 */
[C---:B------:R-:W-:Y:S01]  /*3330*/  IMAD.SHL.U32 R56, R8.reuse, 0x20, RZ ;  /* 0x0000002008387824 */ /* 0x040fe200078e00ff */
[----:B------:R-:W-:Y:S01]  /*3340*/  PRMT R67, R61, 0x8880, RZ ;  /* 0x000088803d437816 */ /* 0x000fe200000000ff */
[C---:B------:R-:W-:Y:S01]  /*3350*/  IMAD.SHL.U32 R57, R8.reuse, 0x10, RZ ;  /* 0x0000001008397824 */ /* 0x040fe200078e00ff */
[----:B------:R-:W-:Y:S01]  /*3360*/  SHF.R.S32.HI R9, RZ, 0x7, R9 ;  /* 0x00000007ff097819 */ /* 0x000fe20000011409 */
[----:B------:R-:W-:Y:S01]  /*3370*/  IMAD.SHL.U32 R62, R8, 0x4, RZ ;  /* 0x00000004083e7824 */ /* 0x000fe200078e00ff */
[----:B------:R-:W-:-:S02]  /*3380*/  PRMT R65, R56, 0x8880, RZ ;  /* 0x0000888038417816 */ /* 0x000fc400000000ff */
[----:B------:R-:W-:Y:S02]  /*3390*/  LOP3.LUT R56, R55, R7, R44, 0x78, !PT ;  /* 0x0000000737387212 */ /* 0x000fe400078e782c */
[----:B------:R-:W-:Y:S02]  /*33a0*/  SHF.R.S32.HI R67, RZ, 0x7, R67 ;  /* 0x00000007ff437819 */ /* 0x000fe40000011443 */
[----:B------:R-:W-:Y:S01]  /*33b0*/  LOP3.LUT R7, R7, UR75, RZ, 0xc0, !PT ;  /* 0x0000004b07077c12 */ /* 0x000fe2000f8ec0ff */
[----:B------:R-:W-:Y:S01]  /*33c0*/  USHF.L.U32 UR75, UR75, 0x1, URZ ;  /* 0x000000014b4b7899 */ /* 0x000fe200080006ff */
[----:B------:R-:W-:Y:S02]  /*33d0*/  LOP3.LUT R11, R9, R24, RZ, 0xc0, !PT ;  /* 0x00000018090b7212 */ /* 0x000fe400078ec0ff */
[----:B------:R-:W-:Y:S01]  /*33e0*/  PRMT R66, R57, 0x8880, RZ ;  /* 0x0000888039427816 */ /* 0x000fe200000000ff */
[----:B------:R-:W-:Y:S01]  /*33f0*/  IMAD.SHL.U32 R57, R4, 0x2, RZ ;  /* 0x0000000204397824 */ /* 0x000fe200078e00ff */
[----:B------:R-:W-:Y:S01]  /*3400*/  PRMT R69, R62, 0x8880, RZ ;  /* 0x000088803e457816 */ /* 0x000fe200000000ff */
[----:B------:R-:W-:Y:S01]  /*3410*/  IMAD.SHL.U32 R14, R10, 0x2, RZ ;  /* 0x000000020a0e7824 */ /* 0x000fe200078e00ff */
[----:B------:R-:W-:Y:S01]  /*3420*/  LOP3.LUT R62, R67, R10, RZ, 0xc0, !PT ;  /* 0x0000000a433e7212 */ /* 0x000fe200078ec0ff */
[----:B------:R-:W-:Y:S01]  /*3430*/  @!UP3 ULOP3.LUT UR75, UR75, 0x1b, URZ, 0x3c, !UPT ;  /* 0x0000001b4b4bb892 */ /* 0x000fe2000f8e3cff */
[----:B------:R-:W-:-:S02]  /*3440*/  SHF.R.S32.HI R65, RZ, 0x7, R65 ;  /* 0x00000007ff417819 */ /* 0x000fc40000011441 */
[----:B------:R-:W-:Y:S02]  /*3450*/  LOP3.LUT R10, R11, R70, R22, 0x78, !PT ;  /* 0x000000460b0a7212 */ /* 0x000fe400078e7816 */
[----:B------:R-:W-:Y:S02]  /*3460*/  @!P3 LOP3.LUT R57, R57, 0x1b, RZ, 0x3c, !PT ;  /* 0x0000001b3939b812 */ /* 0x000fe400078e3cff */
[----:B------:R-:W-:Y:S02]  /*3470*/  LOP3.LUT R55, R10, R65, R29, 0x78, !PT ;  /* 0x000000410a377212 */ /* 0x000fe400078e781d */
[----:B------:R-:W-:Y:S02]  /*3480*/  LOP3.LUT R11, R56, R5, R47, 0x78, !PT ;  /* 0x00000005380b7212 */ /* 0x000fe400078e782f */
[C---:B------:R-:W-:Y:S02]  /*3490*/  LOP3.LUT R10, R5.reuse, R4, RZ, 0xc0, !PT ;  /* 0x00000004050a7212 */ /* 0x040fe400078ec0ff */
[----:B------:R-:W-:-:S02]  /*34a0*/  LOP3.LUT R5, R5, UR75, RZ, 0xc0, !PT ;  /* 0x0000004b05057c12 */ /* 0x000fc4000f8ec0ff */
[----:B------:R-:W-:Y:S02]  /*34b0*/  LOP3.LUT R57, R6, R57, RZ, 0xc0, !PT ;  /* 0x0000003906397212 */ /* 0x000fe400078ec0ff */
[----:B------:R-:W-:Y:S02]  /*34c0*/  LOP3.LUT R7, R5, R7, R58, 0x96, !PT ;  /* 0x0000000705077212 */ /* 0x000fe400078e963a */
[----:B------:R-:W-:Y:S02]  /*34d0*/  LOP3.LUT R5, R57, R10, R15, 0x96, !PT ;  /* 0x0000000a39057212 */ /* 0x000fe400078e960f */
[----:B------:R-:W-:Y:S02]  /*34e0*/  SHF.R.S32.HI R69, RZ, 0x7, R69 ;  /* 0x00000007ff457819 */ /* 0x000fe40000011445 */
[----:B------:R-:W-:Y:S02]  /*34f0*/  @!P2 LOP3.LUT R14, R14, 0x1b, RZ, 0x3c, !PT ;  /* 0x0000001b0e0ea812 */ /* 0x000fe400078e3cff */
[----:B------:R-:W-:-:S02]  /*3500*/  LOP3.LUT R10, R60, 0x1, RZ, 0xc0, !PT ;  /* 0x000000013c0a7812 */ /* 0x000fc400078ec0ff */
[----:B------:R-:W-:Y:S02]  /*3510*/  SHF.R.S32.HI R66, RZ, 0x7, R66 ;  /* 0x00000007ff427819 */ /* 0x000fe40000011442 */
[----:B------:R-:W-:Y:S01]  /*3520*/  LOP3.LUT R71, R69, R14, RZ, 0xc0, !PT ;  /* 0x0000000e45477212 */ /* 0x000fe200078ec0ff */
[----:B------:R-:W-:Y:S02]  /*3530*/  IMAD.SHL.U32 R14, R60, 0x40, RZ ;  /* 0x000000403c0e7824 */ /* 0x000fe400078e00ff */
[----:B------:R-:W-:Y:S01]  /*3540*/  IMAD.MOV R10, RZ, RZ, -R10 ;  /* 0x000000ffff0a7224 */ /* 0x000fe200078e0a0a */
[----:B------:R-:W-:Y:S02]  /*3550*/  LOP3.LUT R55, R55, R66, R34, 0x78, !PT ;  /* 0x0000004237377212 */ /* 0x000fe400078e7822 */
[----:B------:R-:W-:Y:S02]  /*3560*/  PRMT R64, R14, 0x8880, RZ ;  /* 0x000088800e407816 */ /* 0x000fe400000000ff */
[----:B------:R-:W-:Y:S01]  /*3570*/  PRMT R63, R10, 0x7710, RZ ;  /* 0x000077100a3f7816 */ /* 0x000fe200000000ff */
[----:B------:R-:W-:Y:S01]  /*3580*/  IMAD.SHL.U32 R15, R60, 0x20, RZ ;  /* 0x000000203c0f7824 */ /* 0x000fe200078e00ff */
[----:B------:R-:W-:-:S02]  /*3590*/  LOP3.LUT R10, R9, R27, RZ, 0xc0, !PT ;  /* 0x0000001b090a7212 */ /* 0x000fc400078ec0ff */
[----:B------:R-:W-:Y:S01]  /*35a0*/  LOP3.LUT R71, R71, R62, R55, 0x96, !PT ;  /* 0x0000003e47477212 */ /* 0x000fe200078e9637 */
[----:B------:R-:W-:Y:S01]  /*35b0*/  IMAD.SHL.U32 R55, R60, 0x8, RZ ;  /* 0x000000083c377824 */ /* 0x000fe200078e00ff */
[----:B------:R-:W-:Y:S01]  /*35c0*/  SHF.R.S32.HI R64, RZ, 0x7, R64 ;  /* 0x00000007ff407819 */ /* 0x000fe20000011440 */
[----:B------:R-:W-:Y:S01]  /*35d0*/  IMAD.SHL.U32 R4, R37, 0x2, RZ ;  /* 0x0000000225047824 */ /* 0x000fe200078e00ff */
[----:B------:R-:W-:Y:S02]  /*35e0*/  LOP3.LUT R14, R10, R70, R19, 0x78, !PT ;  /* 0x000000460a0e7212 */ /* 0x000fe400078e7813 */
[----:B------:R-:W-:Y:S02]  /*35f0*/  PRMT R57, R15, 0x8880, RZ ;  /* 0x000088800f397816 */ /* 0x000fe400000000ff */
[----:B------:R-:W-:Y:S02]  /*3600*/  PRMT R58, R55, 0x8880, RZ ;  /* 0x00008880373a7816 */ /* 0x000fe400000000ff */
[----:B------:R-:W-:-:S02]  /*3610*/  LOP3.LUT R15, R9, UR19, RZ, 0xc0, !PT ;  /* 0x00000013090f7c12 */ /* 0x000fc4000f8ec0ff */
[----:B------:R-:W-:Y:S02]  /*3620*/  LOP3.LUT R10, R64, UR21, RZ, 0xc0, !PT ;  /* 0x00000015400a7c12 */ /* 0x000fe4000f8ec0ff */
[----:B------:R-:W-:Y:S02]  /*3630*/  @!P6 LOP3.LUT R4, R4, 0x1b, RZ, 0x3c, !PT ;  /* 0x0000001b0404e812 */ /* 0x000fe400078e3cff */
[----:B------:R-:W-:Y:S02]  /*3640*/  LOP3.LUT R9, R9, UR23, RZ, 0xc0, !PT ;  /* 0x0000001709097c12 */ /* 0x000fe4000f8ec0ff */
[----:B------:R-:W-:Y:S02]  /*3650*/  LOP3.LUT R14, R14, R65, R32, 0x78, !PT ;  /* 0x000000410e0e7212 */ /* 0x000fe400078e7820 */
[----:B------:R-:W-:Y:S02]  /*3660*/  SHF.R.S32.HI R57, RZ, 0x7, R57 ;  /* 0x00000007ff397819 */ /* 0x000fe40000011439 */
[----:B------:R-:W-:-:S02]  /*3670*/  SHF.R.S32.HI R58, RZ, 0x7, R58 ;  /* 0x00000007ff3a7819 */ /* 0x000fc4000001143a */
[----:B------:R-:W-:Y:S02]  /*3680*/  LOP3.LUT R10, R10, UR10, R63, 0x78, !PT ;  /* 0x0000000a0a0a7c12 */ /* 0x000fe4000f8e783f */
[--C-:B------:R-:W-:Y:S02]  /*3690*/  LOP3.LUT R68, R15, UR8, R70.reuse, 0x78, !PT ;  /* 0x000000080f447c12 */ /* 0x100fe4000f8e7846 */
[----:B------:R-:W-:Y:S02]  /*36a0*/  LOP3.LUT R73, R67, R4, RZ, 0xc0, !PT ;  /* 0x0000000443497212 */ /* 0x000fe400078ec0ff */
[----:B------:R-:W-:Y:S02]  /*36b0*/  LOP3.LUT R55, R69, R46, RZ, 0xc0, !PT ;  /* 0x0000002e45377212 */ /* 0x000fe400078ec0ff */
[----:B------:R-:W-:Y:S02]  /*36c0*/  LOP3.LUT R14, R14, R66, R37, 0x78, !PT ;  /* 0x000000420e0e7212 */ /* 0x000fe400078e7825 */
[----:B------:R-:W-:Y:S01]  /*36d0*/  LOP3.LUT R70, R9, UR12, R70, 0x78, !PT ;  /* 0x0000000c09467c12 */ /* 0x000fe2000f8e7846 */
[----:B----4-:R-:W-:Y:S01]  /*36e0*/  IMAD.SHL.U32 R9, R59, 0x40, RZ ;  /* 0x000000403b097824 */ /* 0x010fe200078e00ff */
[----:B------:R-:W-:-:S02]  /*36f0*/  LOP3.LUT R4, R58, UR49, RZ, 0xc0, !PT ;  /* 0x000000313a047c12 */ /* 0x000fc4000f8ec0ff */
[----:B------:R-:W-:Y:S02]  /*3700*/  LOP3.LUT R10, R10, UR31, R57, 0x78, !PT ;  /* 0x0000001f0a0a7c12 */ /* 0x000fe4000f8e7839 */
[----:B------:R-:W-:Y:S01]  /*3710*/  LOP3.LUT R73, R55, R73, R14, 0x96, !PT ;  /* 0x0000004937497212 */ /* 0x000fe200078e960e */
[----:B------:R-:W-:Y:S01]  /*3720*/  IMAD.SHL.U32 R14, R59, 0x10, RZ ;  /* 0x000000103b0e7824 */ /* 0x000fe200078e00ff */
[----:B------:R-:W-:Y:S02]  /*3730*/  PRMT R9, R9, 0x8880, RZ ;  /* 0x0000888009097816 */ /* 0x000fe400000000ff */
[----:B------:R-:W-:Y:S02]  /*3740*/  LOP3.LUT R13, R4, R13, R10, 0x96, !PT ;  /* 0x0000000d040d7212 */ /* 0x000fe400078e960a */
[C---:B------:R-:W-:Y:S01]  /*3750*/  LOP3.LUT R4, R59.reuse, 0x1, RZ, 0xc0, !PT ;  /* 0x000000013b047812 */ /* 0x040fe200078ec0ff */
[----:B------:R-:W-:Y:S01]  /*3760*/  IMAD.SHL.U32 R10, R59, 0x20, RZ ;  /* 0x000000203b0a7824 */ /* 0x000fe200078e00ff */
[----:B------:R-:W-:Y:S01]  /*3770*/  PRMT R61, R14, 0x8880, RZ ;  /* 0x000088800e3d7816 */ /* 0x000fe200000000ff */
[----:B------:R-:W-:-:S02]  /*3780*/  IMAD.MOV.U32 R14, RZ, RZ, R9 ;  /* 0x000000ffff0e7224 */ /* 0x000fc400078e0009 */
[----:B------:R-:W-:Y:S02]  /*3790*/  IMAD.MOV R15, RZ, RZ, -R4 ;  /* 0x000000ffff0f7224 */ /* 0x000fe400078e0a04 */
[C---:B------:R-:W-:Y:S01]  /*37a0*/  IMAD.SHL.U32 R4, R59.reuse, 0x2, RZ ;  /* 0x000000023b047824 */ /* 0x040fe200078e00ff */
[----:B------:R-:W-:Y:S01]  /*37b0*/  PRMT R56, R10, 0x8880, RZ ;  /* 0x000088800a387816 */ /* 0x000fe200000000ff */
[----:B------:R-:W-:Y:S01]  /*37c0*/  IMAD.SHL.U32 R10, R59, 0x4, RZ ;  /* 0x000000043b0a7824 */ /* 0x000fe200078e00ff */
[----:B------:R-:W-:Y:S02]  /*37d0*/  SHF.R.S32.HI R14, RZ, 0x7, R14 ;  /* 0x00000007ff0e7819 */ /* 0x000fe4000001140e */
[----:B------:R-:W-:Y:S02]  /*37e0*/  PRMT R62, R4, 0x8880, RZ ;  /* 0x00008880043e7816 */ /* 0x000fe400000000ff */
[----:B------:R-:W-:Y:S02]  /*37f0*/  PRMT R4, R15, 0x7710, RZ ;  /* 0x000077100f047816 */ /* 0x000fe400000000ff */
[----:B------:R-:W-:Y:S01]  /*3800*/  LOP3.LUT R9, R14, UR16, RZ, 0xc0, !PT ;  /* 0x000000100e097c12 */ /* 0x000fe2000f8ec0ff */
[----:B------:R-:W-:Y:S01]  /*3810*/  IMAD.SHL.U32 R55, R59, 0x8, RZ ;  /* 0x000000083b377824 */ /* 0x000fe200078e00ff */
[----:B------:R-:W-:-:S02]  /*3820*/  PRMT R10, R10, 0x8880, RZ ;  /* 0x000088800a0a7816 */ /* 0x000fc400000000ff */
[----:B------:R-:W-:Y:S02]  /*3830*/  SHF.R.S32.HI R56, RZ, 0x7, R56 ;  /* 0x00000007ff387819 */ /* 0x000fe40000011438 */
[----:B------:R-:W-:Y:S01]  /*3840*/  LOP3.LUT R15, R9, UR5, R4, 0x78, !PT ;  /* 0x00000005090f7c12 */ /* 0x000fe2000f8e7804 */
[----:B------:R-:W-:Y:S01]  /*3850*/  IMAD.MOV.U32 R74, RZ, RZ, R10 ;  /* 0x000000ffff4a7224 */ /* 0x000fe200078e000a */
[----:B------:R-:W-:Y:S02]  /*3860*/  SHF.R.S32.HI R9, RZ, 0x7, R62 ;  /* 0x00000007ff097819 */ /* 0x000fe4000001143e */
[----:B------:R-:W-:Y:S02]  /*3870*/  PRMT R55, R55, 0x8880, RZ ;  /* 0x0000888037377816 */ /* 0x000fe400000000ff */
[----:B------:R-:W-:Y:S02]  /*3880*/  SHF.R.S32.HI R10, RZ, 0x7, R61 ;  /* 0x00000007ff0a7819 */ /* 0x000fe4000001143d */
[----:B------:R-:W-:-:S02]  /*3890*/  LOP3.LUT R15, R15, UR27, R56, 0x78, !PT ;  /* 0x0000001b0f0f7c12 */ /* 0x000fc4000f8e7838 */
[----:B------:R-:W-:Y:S01]  /*38a0*/  LOP3.LUT R62, R9, UR77, RZ, 0xc0, !PT ;  /* 0x0000004d093e7c12 */ /* 0x000fe2000f8ec0ff */
[----:B------:R-:W-:Y:S01]  /*38b0*/  USHF.L.U32 UR77, UR77, 0x1, URZ ;  /* 0x000000014d4d7899 */ /* 0x000fe200080006ff */
[----:B------:R-:W-:Y:S02]  /*38c0*/  SHF.R.S32.HI R55, RZ, 0x7, R55 ;  /* 0x00000007ff377819 */ /* 0x000fe40000011437 */
[----:B------:R-:W-:Y:S01]  /*38d0*/  LOP3.LUT R72, R15, UR36, R10, 0x78, !PT ;  /* 0x000000240f487c12 */ /* 0x000fe2000f8e780a */
[----:B------:R-:W-:Y:S01]  /*38e0*/  @!UP2 ULOP3.LUT UR77, UR77, 0x1b, URZ, 0x3c, !UPT ;  /* 0x0000001b4d4da892 */ /* 0x000fe2000f8e3cff */
[----:B------:R-:W-:Y:S02]  /*38f0*/  SHF.R.S32.HI R15, RZ, 0x7, R74 ;  /* 0x00000007ff0f7819 */ /* 0x000fe4000001144a */
[----:B------:R-:W-:Y:S02]  /*3900*/  LOP3.LUT R72, R72, UR45, R55, 0x78, !PT ;  /* 0x0000002d48487c12 */ /* 0x000fe4000f8e7837 */
[----:B------:R-:W-:-:S02]  /*3910*/  SHF.R.S32.HI R59, RZ, 0x7, R59 ;  /* 0x00000007ff3b7819 */ /* 0x000fc4000001143b */
[----:B------:R-:W-:Y:S02]  /*3920*/  LOP3.LUT R61, R72, UR67, R15, 0x78, !PT ;  /* 0x00000043483d7c12 */ /* 0x000fe4000f8e780f */
[----:B------:R-:W-:-:S04]  /*3930*/  LOP3.LUT R72, R59, UR77, RZ, 0xc0, !PT ;  /* 0x0000004d3b487c12 */ /* 0x000fc8000f8ec0ff */
[----:B------:R-:W-:Y:S01]  /*3940*/  LOP3.LUT R62, R72, R62, R61, 0x96, !PT ;  /* 0x0000003e483e7212 */ /* 0x000fe200078e963d */
[----:B------:R-:W-:Y:S01]  /*3950*/  IMAD.SHL.U32 R61, R21, 0x2, RZ ;  /* 0x00000002153d7824 */ /* 0x000fe200078e00ff */
[--C-:B------:R-:W-:Y:S02]  /*3960*/  LOP3.LUT R75, R68, UR29, R65.reuse, 0x78, !PT ;  /* 0x0000001d444b7c12 */ /* 0x100fe4000f8e7841 */
[----:B------:R-:W-:Y:S01]  /*3970*/  LOP3.LUT R77, R70, UR32, R65, 0x78, !PT ;  /* 0x00000020464d7c12 */ /* 0x000fe2000f8e7841 */
[----:B------:R-:W-:Y:S01]  /*3980*/  IMAD.SHL.U32 R65, R8, 0x2, RZ ;  /* 0x0000000208417824 */ /* 0x000fe200078e00ff */
[----:B------:R-:W-:-:S04]  /*3990*/  @!P0 LOP3.LUT R61, R61, 0x1b, RZ, 0x3c, !PT ;  /* 0x0000001b3d3d8812 */ /* 0x000fc800078e3cff */
[----:B------:R-:W-:Y:S02]  /*39a0*/  PRMT R72, R61, 0x8880, RZ ;  /* 0x000088803d487816 */ /* 0x000fe400000000ff */
[----:B------:R-:W-:Y:S02]  /*39b0*/  PRMT R65, R65, 0x8880, RZ ;  /* 0x0000888041417816 */ /* 0x000fe400000000ff */
[----:B------:R-:W-:Y:S02]  /*39c0*/  ISETP.GE.AND P2, PT, R72, RZ, PT ;  /* 0x000000ff4800720c */ /* 0x000fe40003f46270 */
[----:B------:R-:W-:Y:S01]  /*39d0*/  LOP3.LUT R68, R75, UR38, R66, 0x78, !PT ;  /* 0x000000264b447c12 */ /* 0x000fe2000f8e7842 */
[----:B------:R-:W-:Y:S01]  /*39e0*/  IMAD.MOV.U32 R75, RZ, RZ, R65 ;  /* 0x000000ffff4b7224 */ /* 0x000fe200078e0041 */
[C---:B------:R-:W-:Y:S02]  /*39f0*/  LOP3.LUT R70, R64.reuse, UR17, RZ, 0xc0, !PT ;  /* 0x0000001140467c12 */ /* 0x040fe4000f8ec0ff */
[----:B------:R-:W-:-:S02]  /*3a00*/  LOP3.LUT R72, R64, UR25, RZ, 0xc0, !PT ;  /* 0x0000001940487c12 */ /* 0x000fc4000f8ec0ff */
[----:B------:R-:W-:Y:S02]  /*3a10*/  LOP3.LUT R64, R64, R25, RZ, 0xc0, !PT ;  /* 0x0000001940407212 */ /* 0x000fe400078ec0ff */
[--C-:B------:R-:W-:Y:S02]  /*3a20*/  LOP3.LUT R70, R70, UR6, R63.reuse, 0x78, !PT ;  /* 0x0000000646467c12 */ /* 0x100fe4000f8e783f */
[----:B------:R-:W-:Y:S02]  /*3a30*/  LOP3.LUT R72, R72, UR14, R63, 0x78, !PT ;  /* 0x0000000e48487c12 */ /* 0x000fe4000f8e783f */
[----:B------:R-:W-:Y:S01]  /*3a40*/  LOP3.LUT R63, R64, R63, R20, 0x78, !PT ;  /* 0x0000003f403f7212 */ /* 0x000fe200078e7814 */
[----:B------:R-:W-:Y:S01]  /*3a50*/  IMAD.SHL.U32 R64, R60, 0x4, RZ ;  /* 0x000000043c407824 */ /* 0x000fe200078e00ff */
[----:B------:R-:W-:Y:S02]  /*3a60*/  LOP3.LUT R66, R77, UR40, R66, 0x78, !PT ;  /* 0x000000284d427c12 */ /* 0x000fe4000f8e7842 */
[----:B------:R-:W-:Y:S01]  /*3a70*/  SHF.R.S32.HI R75, RZ, 0x7, R75 ;  /* 0x00000007ff4b7819 */ /* 0x000fe2000001144b */
[----:B------:R-:W-:Y:S01]  /*3a80*/  UPRMT UR4, UR53, 0x8880, URZ ;  /* 0x0000888035047896 */ /* 0x000fe200080000ff */
[----:B------:R-:W-:-:S02]  /*3a90*/  LOP3.LUT R68, R68, UR47, R67, 0x78, !PT ;  /* 0x0000002f44447c12 */ /* 0x000fc4000f8e7843 */
[----:B------:R-:W-:Y:S02]  /*3aa0*/  LOP3.LUT R66, R66, UR50, R67, 0x78, !PT ;  /* 0x0000003242427c12 */ /* 0x000fe4000f8e7843 */
[----:B------:R-:W-:Y:S02]  /*3ab0*/  LOP3.LUT R65, R71, R75, R48, 0x78, !PT ;  /* 0x0000004b47417212 */ /* 0x000fe400078e7830 */
[----:B------:R-:W-:Y:S01]  /*3ac0*/  PRMT R71, R64, 0x8880, RZ ;  /* 0x0000888040477816 */ /* 0x000fe200000000ff */
[----:B------:R-:W-:Y:S01]  /*3ad0*/  IMAD.SHL.U32 R64, R60, 0x2, RZ ;  /* 0x000000023c407824 */ /* 0x000fe200078e00ff */
[--C-:B------:R-:W-:Y:S01]  /*3ae0*/  LOP3.LUT R68, R68, UR61, R69.reuse, 0x78, !PT ;  /* 0x0000003d44447c12 */ /* 0x100fe2000f8e7845 */
[----:B------:R-:W-:Y:S01]  /*3af0*/  UISETP.GE.AND UP2, UPT, UR4, URZ, UPT ;  /* 0x000000ff0400728c */ /* 0x000fe2000bf46270 */
[----:B------:R-:W-:Y:S02]  /*3b00*/  LOP3.LUT R66, R66, UR64, R69, 0x78, !PT ;  /* 0x0000004042427c12 */ /* 0x000fe4000f8e7845 */
[----:B------:R-:W-:-:S02]  /*3b10*/  LOP3.LUT R69, R70, UR28, R57, 0x78, !PT ;  /* 0x0000001c46457c12 */ /* 0x000fc4000f8e7839 */
[----:B------:R-:W-:Y:S01]  /*3b20*/  PRMT R70, R64, 0x8880, RZ ;  /* 0x0000888040467816 */ /* 0x000fe200000000ff */
[----:B------:R-:W-:Y:S01]  /*3b30*/  IMAD.MOV.U32 R64, RZ, RZ, R71 ;  /* 0x000000ffff407224 */ /* 0x000fe200078e0047 */
[----:B------:R-:W-:Y:S01]  /*3b40*/  LOP3.LUT R69, R69, UR37, R12, 0x78, !PT ;  /* 0x0000002545457c12 */ /* 0x000fe2000f8e780c */
[----:B------:R-:W-:-:S03]  /*3b50*/  USHF.L.U32 UR4, UR68, 0x1, URZ ;  /* 0x0000000144047899 */ /* 0x000fc600080006ff */
[----:B------:R-:W-:Y:S02]  /*3b60*/  SHF.R.S32.HI R64, RZ, 0x7, R64 ;  /* 0x00000007ff407819 */ /* 0x000fe40000011440 */
[----:B------:R-:W-:Y:S01]  /*3b70*/  LOP3.LUT R69, R69, UR46, R58, 0x78, !PT ;  /* 0x0000002e45457c12 */ /* 0x000fe2000f8e783a */
[----:B------:R-:W-:Y:S01]  /*3b80*/  @!UP2 ULOP3.LUT UR4, UR4, 0x1b, URZ, 0x3c, !UPT ;  /* 0x0000001b0404a892 */ /* 0x000fe2000f8e3cff */
[----:B------:R-:W-:Y:S02]  /*3b90*/  SHF.R.S32.HI R70, RZ, 0x7, R70 ;  /* 0x00000007ff467819 */ /* 0x000fe40000011446 */
[----:B------:R-:W-:Y:S02]  /*3ba0*/  LOP3.LUT R69, R69, UR60, R64, 0x78, !PT ;  /* 0x0000003c45457c12 */ /* 0x000fe4000f8e7840 */
[----:B------:R-:W-:Y:S02]  /*3bb0*/  SHF.R.S32.HI R60, RZ, 0x7, R60 ;  /* 0x00000007ff3c7819 */ /* 0x000fe4000001143c */
[----:B------:R-:W-:-:S02]  /*3bc0*/  LOP3.LUT R69, R69, UR68, R70, 0x78, !PT ;  /* 0x0000004445457c12 */ /* 0x000fc4000f8e7846 */
[----:B------:R-:W-:-:S04]  /*3bd0*/  LOP3.LUT R71, R60, UR4, RZ, 0xc0, !PT ;  /* 0x000000043c477c12 */ /* 0x000fc8000f8ec0ff */
[----:B------:R-:W-:Y:S01]  /*3be0*/  LOP3.LUT R62, R62, R71, R69, 0x96, !PT ;  /* 0x000000473e3e7212 */ /* 0x000fe200078e9645 */
[----:B------:R-:W-:-:S05]  /*3bf0*/  IMAD.SHL.U32 R71, R61, 0x2, RZ ;  /* 0x000000023d477824 */ /* 0x000fca00078e00ff */
[----:B------:R-:W-:-:S04]  /*3c00*/  @!P2 LOP3.LUT R71, R71, 0x1b, RZ, 0x3c, !PT ;  /* 0x0000001b4747a812 */ /* 0x000fc800078e3cff */
[----:B------:R-:W-:Y:S01]  /*3c10*/  PRMT R69, R71, 0x8880, RZ ;  /* 0x0000888047457816 */ /* 0x000fe200000000ff */
[----:B------:R-:W-:-:S03]  /*3c20*/  UPRMT UR4, UR75, 0x8880, URZ ;  /* 0x000088804b047896 */ /* 0x000fc600080000ff */
[----:B------:R-:W-:Y:S02]  /*3c30*/  ISETP.GE.AND P3, PT, R69, RZ, PT ;  /* 0x000000ff4500720c */ /* 0x000fe40003f66270 */
[----:B------:R-:W-:Y:S01]  /*3c40*/  PRMT R69, R40, 0x8880, RZ ;  /* 0x0000888028457816 */ /* 0x000fe200000000ff */
[----:B------:R-:W-:Y:S02]  /*3c50*/  UISETP.GE.AND UP3, UPT, UR4, URZ, UPT ;  /* 0x000000ff0400728c */ /* 0x000fe4000bf66270 */
[----:B------:R-:W-:Y:S01]  /*3c60*/  UPRMT UR4, UR54, 0x8880, URZ ;  /* 0x0000888036047896 */ /* 0x000fe200080000ff */
[----:B------:R-:W-:Y:S01]  /*3c70*/  ISETP.GE.AND P2, PT, R69, RZ, PT ;  /* 0x000000ff4500720c */ /* 0x000fe20003f46270 */
[----:B------:R-:W-:Y:S02]  /*3c80*/  IMAD.SHL.U32 R69, R71, 0x2, RZ ;  /* 0x0000000247457824 */ /* 0x000fe400078e00ff */
[----:B------:R-:W-:Y:S01]  /*3c90*/  UISETP.GE.AND UP2, UPT, UR4, URZ, UPT ;  /* 0x000000ff0400728c */ /* 0x000fe2000bf46270 */
[----:B------:R-:W-:Y:S01]  /*3ca0*/  LOP3.LUT R61, R14, R61, RZ, 0xc0, !PT ;  /* 0x0000003d0e3d7212 */ /* 0x000fe200078ec0ff */
[----:B------:R-:W-:-:S02]  /*3cb0*/  UPRMT UR4, UR58, 0x8880, URZ ;  /* 0x000088803a047896 */ /* 0x000fc400080000ff */
[----:B------:R-:W-:Y:S02]  /*3cc0*/  @!P3 LOP3.LUT R69, R69, 0x1b, RZ, 0x3c, !PT ;  /* 0x0000001b4545b812 */ /* 0x000fe400078e3cff */
[----:B------:R-:W-:Y:S01]  /*3cd0*/  LOP3.LUT R74, R56, R71, RZ, 0xc0, !PT ;  /* 0x00000047384a7212 */ /* 0x000fe200078ec0ff */
[----:B------:R-:W-:Y:S01]  /*3ce0*/  UISETP.GE.AND UP4, UPT, UR4, URZ, UPT ;  /* 0x000000ff0400728c */ /* 0x000fe2000bf86270 */
[----:B------:R-:W-:Y:S02]  /*3cf0*/  LOP3.LUT R61, R61, R4, R21, 0x78, !PT ;  /* 0x000000043d3d7212 */ /* 0x000fe400078e7815 */
[----:B------:R-:W-:Y:S01]  /*3d00*/  LOP3.LUT R71, R10, R69, RZ, 0xc0, !PT ;  /* 0x000000450a477212 */ /* 0x000fe200078ec0ff */
[----:B------:R-:W-:-:S03]  /*3d10*/  USHF.L.U32 UR4, UR73, 0x1, URZ ;  /* 0x0000000149047899 */ /* 0x000fc600080006ff */
[----:B------:R-:W-:Y:S02]  /*3d20*/  LOP3.LUT R61, R71, R74, R61, 0x96, !PT ;  /* 0x0000004a473d7212 */ /* 0x000fe400078e963d */
[----:B------:R-:W-:Y:S02]  /*3d30*/  PRMT R71, R41, 0x8880, RZ ;  /* 0x0000888029477816 */ /* 0x000fe400000000ff */
[----:B------:R-:W-:Y:S02]  /*3d40*/  @!UP4 ULOP3.LUT UR4, UR4, 0x1b, URZ, 0x3c, !UPT ;  /* 0x0000001b0404c892 */ /* 0x000fe4000f8e3cff */
[----:B------:R-:W-:Y:S02]  /*3d50*/  ISETP.GE.AND P3, PT, R71, RZ, PT ;  /* 0x000000ff4700720c */ /* 0x000fe40003f66270 */
[----:B------:R-:W-:Y:S02]  /*3d60*/  LOP3.LUT R71, R72, UR34, R57, 0x78, !PT ;  /* 0x0000002248477c12 */ /* 0x000fe4000f8e7839 */
[----:B------:R-:W-:-:S02]  /*3d70*/  LOP3.LUT R57, R63, R57, R30, 0x78, !PT ;  /* 0x000000393f397212 */ /* 0x000fc400078e781e */
[----:B------:R-:W-:Y:S02]  /*3d80*/  LOP3.LUT R67, R73, R75, R54, 0x78, !PT ;  /* 0x0000004b49437212 */ /* 0x000fe400078e7836 */
[----:B------:R-:W-:Y:S02]  /*3d90*/  PRMT R73, R69, 0x8880, RZ ;  /* 0x0000888045497816 */ /* 0x000fe400000000ff */
[----:B------:R-:W-:Y:S02]  /*3da0*/  LOP3.LUT R63, R71, UR42, R12, 0x78, !PT ;  /* 0x0000002a473f7c12 */ /* 0x000fe4000f8e780c */
[----:B------:R-:W-:Y:S02]  /*3db0*/  LOP3.LUT R71, R57, R12, R35, 0x78, !PT ;  /* 0x0000000c39477212 */ /* 0x000fe400078e7823 */
[----:B------:R-:W-:Y:S01]  /*3dc0*/  LOP3.LUT R12, R59, UR4, RZ, 0xc0, !PT ;  /* 0x000000043b0c7c12 */ /* 0x000fe2000f8ec0ff */
[----:B------:R-:W-:Y:S01]  /*3dd0*/  UPRMT UR4, UR59, 0x8880, URZ ;  /* 0x000088803b047896 */ /* 0x000fe200080000ff */
[----:B------:R-:W-:Y:S01]  /*3de0*/  ISETP.GE.AND P4, PT, R73, RZ, PT ;  /* 0x000000ff4900720c */ /* 0x000fe20003f86270 */
[----:B------:R-:W-:Y:S01]  /*3df0*/  IMAD.SHL.U32 R57, R47, 0x2, RZ ;  /* 0x000000022f397824 */ /* 0x000fe200078e00ff */
[----:B------:R-:W-:Y:S01]  /*3e00*/  PRMT R72, R42, 0x8880, RZ ;  /* 0x000088802a487816 */ /* 0x000fe200000000ff */
[----:B------:R-:W-:Y:S01]  /*3e10*/  UISETP.GE.AND UP4, UPT, UR4, URZ, UPT ;  /* 0x000000ff0400728c */ /* 0x000fe2000bf86270 */
[----:B------:R-:W-:-:S02]  /*3e20*/  PRMT R73, R43, 0x8880, RZ ;  /* 0x000088802b497816 */ /* 0x000fc400000000ff */
[----:B------:R-:W-:Y:S02]  /*3e30*/  @!P5 LOP3.LUT R57, R57, 0x1b, RZ, 0x3c, !PT ;  /* 0x0000001b3939d812 */ /* 0x000fe400078e3cff */
[----:B------:R-:W-:Y:S01]  /*3e40*/  ISETP.GE.AND P5, PT, R72, RZ, PT ;  /* 0x000000ff4800720c */ /* 0x000fe20003fa6270 */
[----:B------:R-:W-:Y:S01]  /*3e50*/  IMAD.SHL.U32 R72, R69, 0x2, RZ ;  /* 0x0000000245487824 */ /* 0x000fe200078e00ff */
[----:B------:R-:W-:Y:S01]  /*3e60*/  USHF.L.U32 UR4, UR74, 0x1, URZ ;  /* 0x000000014a047899 */ /* 0x000fe200080006ff */
[----:B------:R-:W-:-:S03]  /*3e70*/  IMAD.MOV.U32 R69, RZ, RZ, R73 ;  /* 0x000000ffff457224 */ /* 0x000fc600078e0049 */
[----:B------:R-:W-:Y:S01]  /*3e80*/  @!P4 LOP3.LUT R72, R72, 0x1b, RZ, 0x3c, !PT ;  /* 0x0000001b4848c812 */ /* 0x000fe200078e3cff */
[----:B------:R-:W-:Y:S01]  /*3e90*/  @!UP4 ULOP3.LUT UR4, UR4, 0x1b, URZ, 0x3c, !UPT ;  /* 0x0000001b0404c892 */ /* 0x000fe2000f8e3cff */
[----:B------:R-:W-:Y:S01]  /*3ea0*/  ISETP.GE.AND P4, PT, R69, RZ, PT ;  /* 0x000000ff4500720c */ /* 0x000fe20003f86270 */
[----:B------:R-:W-:Y:S01]  /*3eb0*/  IMAD.SHL.U32 R74, R52, 0x2, RZ ;  /* 0x00000002344a7824 */ /* 0x000fe200078e00ff */
[----:B------:R-:W-:Y:S02]  /*3ec0*/  LOP3.LUT R69, R63, UR52, R58, 0x78, !PT ;  /* 0x000000343f457c12 */ /* 0x000fe4000f8e783a */
[----:B------:R-:W-:Y:S02]  /*3ed0*/  PRMT R63, R72, 0x8880, RZ ;  /* 0x00008880483f7816 */ /* 0x000fe400000000ff */
[----:B------:R-:W-:Y:S02]  /*3ee0*/  LOP3.LUT R71, R71, R58, R39, 0x78, !PT ;  /* 0x0000003a47477212 */ /* 0x000fe400078e7827 */
[----:B------:R-:W-:Y:S01]  /*3ef0*/  LOP3.LUT R58, R60, UR4, RZ, 0xc0, !PT ;  /* 0x000000043c3a7c12 */ /* 0x000fe2000f8ec0ff */
[----:B------:R-:W-:Y:S01]  /*3f00*/  UPRMT UR4, UR55, 0x8880, URZ ;  /* 0x0000888037047896 */ /* 0x000fe200080000ff */
[----:B------:R-:W-:-:S02]  /*3f10*/  @!P3 LOP3.LUT R74, R74, 0x1b, RZ, 0x3c, !PT ;  /* 0x0000001b4a4ab812 */ /* 0x000fc400078e3cff */
[----:B------:R-:W-:Y:S02]  /*3f20*/  ISETP.GE.AND P3, PT, R63, RZ, PT ;  /* 0x000000ff3f00720c */ /* 0x000fe40003f66270 */
[--C-:B------:R-:W-:Y:S02]  /*3f30*/  LOP3.LUT R63, R13, UR63, R64.reuse, 0x78, !PT ;  /* 0x0000003f0d3f7c12 */ /* 0x100fe4000f8e7840 */
[----:B------:R-:W-:Y:S01]  /*3f40*/  LOP3.LUT R13, R69, UR66, R64, 0x78, !PT ;  /* 0x00000042450d7c12 */ /* 0x000fe2000f8e7840 */
[----:B------:R-:W-:Y:S01]  /*3f50*/  UISETP.GE.AND UP4, UPT, UR4, URZ, UPT ;  /* 0x000000ff0400728c */ /* 0x000fe2000bf86270 */
[----:B------:R-:W-:Y:S02]  /*3f60*/  LOP3.LUT R64, R71, R64, R45, 0x78, !PT ;  /* 0x0000004047407212 */ /* 0x000fe400078e782d */
[C---:B------:R-:W-:Y:S02]  /*3f70*/  LOP3.LUT R71, R14.reuse, UR24, RZ, 0xc0, !PT ;  /* 0x000000180e477c12 */ /* 0x040fe4000f8ec0ff */
[----:B------:R-:W-:-:S02]  /*3f80*/  LOP3.LUT R69, R14, UR20, RZ, 0xc0, !PT ;  /* 0x000000140e457c12 */ /* 0x000fc4000f8ec0ff */
[--C-:B------:R-:W-:Y:S01]  /*3f90*/  LOP3.LUT R71, R71, UR13, R4.reuse, 0x78, !PT ;  /* 0x0000000d47477c12 */ /* 0x100fe2000f8e7804 */
[----:B------:R-:W-:Y:S01]  /*3fa0*/  USHF.L.U32 UR4, UR70, 0x1, URZ ;  /* 0x0000000146047899 */ /* 0x000fe200080006ff */
[----:B------:R-:W-:Y:S02]  /*3fb0*/  LOP3.LUT R69, R69, UR9, R4, 0x78, !PT ;  /* 0x0000000945457c12 */ /* 0x000fe4000f8e7804 */
[--C-:B------:R-:W-:Y:S01]  /*3fc0*/  LOP3.LUT R71, R71, UR33, R56.reuse, 0x78, !PT ;  /* 0x0000002147477c12 */ /* 0x100fe2000f8e7838 */
[----:B------:R-:W-:Y:S01]  /*3fd0*/  @!UP4 ULOP3.LUT UR4, UR4, 0x1b, URZ, 0x3c, !UPT ;  /* 0x0000001b0404c892 */ /* 0x000fe2000f8e3cff */
[----:B------:R-:W-:Y:S02]  /*3fe0*/  LOP3.LUT R69, R69, UR30, R56, 0x78, !PT ;  /* 0x0000001e45457c12 */ /* 0x000fe4000f8e7838 */
[----:B------:R-:W-:-:S03]  /*3ff0*/  LOP3.LUT R56, R71, UR41, R10, 0x78, !PT ;  /* 0x0000002947387c12 */ /* 0x000fc6000f8e780a */
[----:B------:R-:W-:Y:S02]  /*4000*/  LOP3.LUT R14, R59, UR4, RZ, 0xc0, !PT ;  /* 0x000000043b0e7c12 */ /* 0x000fe4000f8ec0ff */
[----:B------:R-:W-:Y:S01]  /*4010*/  LOP3.LUT R56, R56, UR51, R55, 0x78, !PT ;  /* 0x0000003338387c12 */ /* 0x000fe2000f8e7837 */
[----:B------:R-:W-:Y:S01]  /*4020*/  UPRMT UR4, UR56, 0x8880, URZ ;  /* 0x0000888038047896 */ /* 0x000fe200080000ff */
[----:B------:R-:W-:Y:S02]  /*4030*/  LOP3.LUT R10, R69, UR39, R10, 0x78, !PT ;  /* 0x00000027450a7c12 */ /* 0x000fe4000f8e780a */
[----:B------:R-:W-:Y:S01]  /*4040*/  LOP3.LUT R56, R56, UR65, R15, 0x78, !PT ;  /* 0x0000004138387c12 */ /* 0x000fe2000f8e780f */
[----:B------:R-:W-:Y:S01]  /*4050*/  UISETP.GE.AND UP4, UPT, UR4, URZ, UPT ;  /* 0x000000ff0400728c */ /* 0x000fe2000bf86270 */
[----:B------:R-:W-:Y:S02]  /*4060*/  LOP3.LUT R10, R10, UR48, R55, 0x78, !PT ;  /* 0x000000300a0a7c12 */ /* 0x000fe4000f8e7837 */
[----:B------:R-:W-:Y:S01]  /*4070*/  LOP3.LUT R69, R56, UR73, R9, 0x78, !PT ;  /* 0x0000004938457c12 */ /* 0x000fe2000f8e7809 */
[----:B------:R-:W-:Y:S01]  /*4080*/  USHF.L.U32 UR4, UR71, 0x1, URZ ;  /* 0x0000000147047899 */ /* 0x000fe200080006ff */
[----:B------:R-:W-:-:S02]  /*4090*/  LOP3.LUT R10, R10, UR62, R15, 0x78, !PT ;  /* 0x0000003e0a0a7c12 */ /* 0x000fc4000f8e780f */
[----:B------:R-:W-:Y:S01]  /*40a0*/  LOP3.LUT R12, R12, R69, RZ, 0x3c, !PT ;  /* 0x000000450c0c7212 */ /* 0x000fe200078e3cff */
[----:B------:R-:W-:Y:S01]  /*40b0*/  IMAD.SHL.U32 R69, R53, 0x2, RZ ;  /* 0x0000000235457824 */ /* 0x000fe200078e00ff */
[--C-:B------:R-:W-:Y:S02]  /*40c0*/  LOP3.LUT R4, R63, UR71, R70.reuse, 0x78, !PT ;  /* 0x000000473f047c12 */ /* 0x100fe4000f8e7846 */
[----:B------:R-:W-:Y:S01]  /*40d0*/  LOP3.LUT R63, R10, UR70, R9, 0x78, !PT ;  /* 0x000000460a3f7c12 */ /* 0x000fe2000f8e7809 */
[----:B------:R-:W-:Y:S01]  /*40e0*/  @!UP4 ULOP3.LUT UR4, UR4, 0x1b, URZ, 0x3c, !UPT ;  /* 0x0000001b0404c892 */ /* 0x000fe2000f8e3cff */
[----:B------:R-:W-:Y:S01]  /*40f0*/  LOP3.LUT R13, R13, UR74, R70, 0x78, !PT ;  /* 0x0000004a0d0d7c12 */ /* 0x000fe2000f8e7846 */
[----:B------:R-:W-:Y:S01]  /*4100*/  IMAD.SHL.U32 R10, R72, 0x2, RZ ;  /* 0x00000002480a7824 */ /* 0x000fe200078e00ff */
[----:B------:R-:W-:Y:S02]  /*4110*/  @!P5 LOP3.LUT R69, R69, 0x1b, RZ, 0x3c, !PT ;  /* 0x0000001b4545d812 */ /* 0x000fe400078e3cff */
[----:B------:R-:W-:Y:S01]  /*4120*/  LOP3.LUT R12, R12, R58, R13, 0x96, !PT ;  /* 0x0000003a0c0c7212 */ /* 0x000fe200078e960d */
[----:B------:R-:W-:Y:S01]  /*4130*/  USHF.L.U32 UR75, UR75, 0x1, URZ ;  /* 0x000000014b4b7899 */ /* 0x000fe200080006ff */
[----:B------:R-:W-:-:S02]  /*4140*/  @!P3 LOP3.LUT R10, R10, 0x1b, RZ, 0x3c, !PT ;  /* 0x0000001b0a0ab812 */ /* 0x000fc400078e3cff */
[C---:B------:R-:W-:Y:S02]  /*4150*/  LOP3.LUT R13, R60.reuse, R69, RZ, 0xc0, !PT ;  /* 0x000000453c0d7212 */ /* 0x040fe400078ec0ff */
[----:B------:R-:W-:Y:S01]  /*4160*/  LOP3.LUT R60, R60, UR4, RZ, 0xc0, !PT ;  /* 0x000000043c3c7c12 */ /* 0x000fe2000f8ec0ff */
[----:B------:R-:W-:Y:S01]  /*4170*/  UPRMT UR4, UR57, 0x8880, URZ ;  /* 0x0000888039047896 */ /* 0x000fe200080000ff */
[----:B------:R-:W-:Y:S01]  /*4180*/  LOP3.LUT R72, R55, R72, RZ, 0xc0, !PT ;  /* 0x0000004837487212 */ /* 0x000fe200078ec0ff */
[----:B------:R-:W-:Y:S01]  /*4190*/  @!UP3 ULOP3.LUT UR75, UR75, 0x1b, URZ, 0x3c, !UPT ;  /* 0x0000001b4b4bb892 */ /* 0x000fe2000f8e3cff */
[----:B------:R-:W-:Y:S01]  /*41a0*/  LOP3.LUT R15, R15, R10, RZ, 0xc0, !PT ;  /* 0x0000000a0f0f7212 */ /* 0x000fe200078ec0ff */
[----:B------:R-:W-:Y:S01]  /*41b0*/  UISETP.GE.AND UP3, UPT, UR4, URZ, UPT ;  /* 0x000000ff0400728c */ /* 0x000fe2000bf66270 */
[----:B------:R-:W-:Y:S02]  /*41c0*/  LOP3.LUT R57, R6, R57, RZ, 0xc0, !PT ;  /* 0x0000003906397212 */ /* 0x000fe400078ec0ff */
[----:B------:R-:W-:-:S02]  /*41d0*/  LOP3.LUT R15, R15, R72, R61, 0x96, !PT ;  /* 0x000000480f0f7212 */ /* 0x000fc400078e963d */
[----:B------:R-:W-:Y:S02]  /*41e0*/  LOP3.LUT R59, R59, R74, RZ, 0xc0, !PT ;  /* 0x0000004a3b3b7212 */ /* 0x000fe400078ec0ff */
[----:B------:R-:W-:Y:S01]  /*41f0*/  LOP3.LUT R10, R15, R9, R52, 0x78, !PT ;  /* 0x000000090f0a7212 */ /* 0x000fe200078e7834 */
[----:B------:R-:W-:Y:S01]  /*4200*/  IMAD.SHL.U32 R9, R48, 0x2, RZ ;  /* 0x0000000230097824 */ /* 0x000fe200078e00ff */
[----:B------:R-:W-:Y:S01]  /*4210*/  LOP3.LUT R6, R6, UR75, RZ, 0xc0, !PT ;  /* 0x0000004b06067c12 */ /* 0x000fe2000f8ec0ff */
[----:B------:R-:W-:Y:S01]  /*4220*/  USHF.L.U32 UR75, UR72, 0x1, URZ ;  /* 0x00000001484b7899 */ /* 0x000fe200080006ff */
[----:B------:R-:W-:Y:S01]  /*4230*/  LOP3.LUT R12, R12, R57, R11, 0x96, !PT ;  /* 0x000000390c0c7212 */ /* 0x000fe200078e960b */
[----:B------:R-:W-:Y:S01]  /*4240*/  USHF.L.U32 UR4, UR69, 0x1, URZ ;  /* 0x0000000145047899 */ /* 0x000fe200080006ff */
[----:B------:R-:W-:Y:S01]  /*4250*/  LOP3.LUT R63, R14, R63, RZ, 0x3c, !PT ;  /* 0x0000003f0e3f7212 */ /* 0x000fe200078e3cff */
[----:B------:R-:W-:Y:S02]  /*4260*/  IMAD.SHL.U32 R11, R54, 0x2, RZ ;  /* 0x00000002360b7824 */ /* 0x000fe400078e00ff */
[----:B------:R-:W-:Y:S01]  /*4270*/  VIADD R2, R2, 0x1 ;  /* 0x0000000102027836 */ /* 0x000fe20000000000 */
[----:B------:R-:W-:Y:S01]  /*4280*/  LOP3.LUT R70, R64, R70, R53, 0x78, !PT ;  /* 0x0000004640467212 */ /* 0x000fe200078e7835 */
[----:B------:R-:W-:Y:S01]  /*4290*/  @!UP3 ULOP3.LUT UR75, UR75, 0x1b, URZ, 0x3c, !UPT ;  /* 0x0000001b4b4bb892 */ /* 0x000fe2000f8e3cff */
[----:B------:R-:W-:Y:S01]  /*42a0*/  LOP3.LUT R10, R59, R10, RZ, 0x3c, !PT ;  /* 0x0000000a3b0a7212 */ /* 0x000fe200078e3cff */
[----:B------:R-:W-:Y:S01]  /*42b0*/  @!UP2 ULOP3.LUT UR4, UR4, 0x1b, URZ, 0x3c, !UPT ;  /* 0x0000001b0404a892 */ /* 0x000fe2000f8e3cff */
[----:B------:R-:W-:-:S02]  /*42c0*/  LOP3.LUT R4, R63, R60, R4, 0x96, !PT ;  /* 0x0000003c3f047212 */ /* 0x000fc400078e9604 */
[----:B------:R-:W-:Y:S02]  /*42d0*/  @!P2 LOP3.LUT R9, R9, 0x1b, RZ, 0x3c, !PT ;  /* 0x0000001b0909a812 */ /* 0x000fe400078e3cff */
[----:B------:R-:W-:Y:S02]  /*42e0*/  SHF.R.S32.HI R8, RZ, 0x7, R8 ;  /* 0x00000007ff087819 */ /* 0x000fe40000011408 */
[----:B------:R-:W-:Y:S02]  /*42f0*/  @!P4 LOP3.LUT R11, R11, 0x1b, RZ, 0x3c, !PT ;  /* 0x0000001b0b0bc812 */ /* 0x000fe400078e3cff */
[----:B------:R-:W-:Y:S02]  /*4300*/  ISETP.NE.AND P2, PT, R2, 0x4, PT ;  /* 0x000000040200780c */ /* 0x000fe40003f45270 */
[----:B------:R-:W-:Y:S02]  /*4310*/  LOP3.LUT R10, R10, R13, R70, 0x96, !PT ;  /* 0x0000000d0a0a7212 */ /* 0x000fe400078e9646 */
[----:B------:R-:W-:-:S02]  /*4320*/  LOP3.LUT R3, R4, R3, RZ, 0x3c, !PT ;  /* 0x0000000304037212 */ /* 0x000fc400078e3cff */
[C---:B------:R-:W-:Y:S02]  /*4330*/  LOP3.LUT R9, R8.reuse, R9, RZ, 0xc0, !PT ;  /* 0x0000000908097212 */ /* 0x040fe400078ec0ff */
[C---:B------:R-:W-:Y:S02]  /*4340*/  LOP3.LUT R11, R8.reuse, R11, RZ, 0xc0, !PT ;  /* 0x0000000b080b7212 */ /* 0x040fe400078ec0ff */
[----:B------:R-:W-:Y:S02]  /*4350*/  LOP3.LUT R4, R8, UR75, RZ, 0xc0, !PT ;  /* 0x0000004b08047c12 */ /* 0x000fe4000f8ec0ff */
[--C-:B------:R-:W-:Y:S02]  /*4360*/  LOP3.LUT R68, R68, UR69, R75.reuse, 0x78, !PT ;  /* 0x0000004544447c12 */ /* 0x100fe4000f8e784b */
[----:B------:R-:W-:Y:S02]  /*4370*/  LOP3.LUT R66, R66, UR72, R75, 0x78, !PT ;  /* 0x0000004842427c12 */ /* 0x000fe4000f8e784b */
[----:B------:R-:W-:-:S02]  /*4380*/  LOP3.LUT R7, R62, R6, R7, 0x96, !PT ;  /* 0x000000063e077212 */ /* 0x000fc400078e9607 */
[----:B------:R-:W-:Y:S02]  /*4390*/  LOP3.LUT R8, R8, UR4, RZ, 0xc0, !PT ;  /* 0x0000000408087c12 */ /* 0x000fe4000f8ec0ff */
[----:B------:R-:W-:Y:S02]  /*43a0*/  LOP3.LUT R10, R10, R5, RZ, 0x3c, !PT ;  /* 0x000000050a0a7212 */ /* 0x000fe400078e3cff */
[----:B------:R-:W-:Y:S02]  /*43b0*/  LOP3.LUT R9, R12, R9, R65, 0x96, !PT ;  /* 0x000000090c097212 */ /* 0x000fe400078e9641 */
[----:B------:R-:W-:Y:S02]  /*43c0*/  LOP3.LUT R3, R3, R4, R66, 0x96, !PT ;  /* 0x0000000403037212 */ /* 0x000fe400078e9642 */
[----:B------:R-:W-:Y:S02]  /*43d0*/  LOP3.LUT R7, R7, R8, R68, 0x96, !PT ;  /* 0x0000000807077212 */ /* 0x000fe400078e9644 */
[----:B------:R-:W-:Y:S01]  /*43e0*/  LOP3.LUT R11, R10, R11, R67, 0x96, !PT ;  /* 0x0000000b0a0b7212 */ /* 0x000fe200078e9643 */
[----:B------:R-:W-:Y:S04]  /*43f0*/  STL.U8 [R0], R9 ;  /* 0x0000000900007387 */ /* 0x000fe80000100000 */
[----:B------:R-:W-:Y:S04]  /*4400*/  STL.U8 [R0+-0x4], R3 ;  /* 0xfffffc0300007387 */ /* 0x000fe80000100000 */
[----:B------:R-:W-:Y:S04]  /*4410*/  STL.U8 [R0+-0x8], R7 ;  /* 0xfffff80700007387 */ /* 0x000fe80000100000 */
[----:B------:R0:W-:Y:S02]  /*4420*/  STL.U8 [R0+0x4], R11 ;  /* 0x0000040b00007387 */ /* 0x0001e40000100000 */
[----:B0-----:R-:W-:Y:S01]  /*4430*/  VIADD R0, R0, 0x1 ;  /* 0x0000000100007836 */ /* 0x001fe20000000000 */
[----:B------:R-:W-:Y:S06]  /*4440*/  @P2 BRA `(.L_x_0) ;  /* 0xffffffe400c02947 */ /* 0x000fec000383ffff */
[----:B------:R-:W0:Y:S01]  /*4450*/  LDC.64 R4, c[0x0][0x390] ;  /* 0x0000e400ff047b82 */ /* 0x000e220000000a00 */
[----:B------:R-:W1:Y:S01]  /*4460*/  LDCU.64 UR76, c[0x0][0x358] ;  /* 0x00006b00ff4c77ac */ /* 0x000e620008000a00 */
[----:B------:R-:W-:Y:S01]  /*4470*/  IMAD.SHL.U32 R2, R49, 0x4, RZ ;  /* 0x0000000431027824 */ /* 0x000fe200078e00ff */
[----:B------:R-:W2:Y:S03]  /*4480*/  LDL.128 R12, [R1] ;  /* 0x00000000010c7983 */ /* 0x000ea60000100c00 */
[----:B0-----:R-:W-:-:S05]  /*4490*/  IMAD.WIDE.U32 R2, R2, 0x4, R4 ;  /* 0x0000000402027825 */ /* 0x001fca00078e0004 */
[----:B-1----:R-:W3:Y:S04]  /*44a0*/  LDG.E R10, desc[UR76][R2.64+0xc] ;  /* 0x00000c4c020a7981 */ /* 0x002ee8000c1e1900 */
[----:B------:R-:W4:Y:S04]  /*44b0*/  LDG.E R9, desc[UR76][R2.64+0x8] ;  /* 0x0000084c02097981 */ /* 0x000f28000c1e1900 */
[----:B------:R-:W5:Y:S04]  /*44c0*/  LDG.E R0, desc[UR76][R2.64] ;  /* 0x0000004c02007981 */ /* 0x000f68000c1e1900 */
[----:B------:R0:W5:Y:S01]  /*44d0*/  LDG.E R5, desc[UR76][R2.64+0x4] ;  /* 0x0000044c02057981 */ /* 0x000162000c1e1900 */
[----:B------:R-:W-:-:S05]  /*44e0*/  VIADD R49, R49, 0x1 ;  /* 0x0000000131317836 */ /* 0x000fca0000000000 */
[----:B------:R-:W-:Y:S02]  /*44f0*/  ISETP.NE.AND P2, PT, R49, 0xa, PT ;  /* 0x0000000a3100780c */ /* 0x000fe40003f45270 */
[C---:B--2---:R-:W-:Y:S02]  /*4500*/  PRMT R7, R14.reuse, 0x7773, RZ ;  /* 0x000077730e077816 */ /* 0x044fe400000000ff */
[C---:B------:R-:W-:Y:S02]  /*4510*/  PRMT R11, R15.reuse, 0x7773, RZ ;  /* 0x000077730f0b7816 */ /* 0x040fe400000000ff */
[----:B------:R-:W-:Y:S02]  /*4520*/  PRMT R60, R15, 0x7772, RZ ;  /* 0x000077720f3c7816 */ /* 0x000fe400000000ff */
[C---:B------:R-:W-:Y:S02]  /*4530*/  PRMT R8, R14.reuse, 0x7772, RZ ;  /* 0x000077720e087816 */ /* 0x040fe400000000ff */
[----:B------:R-:W-:-:S02]  /*4540*/  PRMT R4, R14, 0x7771, RZ ;  /* 0x000077710e047816 */ /* 0x000fc400000000ff */
[----:B------:R-:W-:Y:S02]  /*4550*/  PRMT R6, R14, 0x7770, RZ ;  /* 0x000077700e067816 */ /* 0x000fe400000000ff */
[C---:B------:R-:W-:Y:S02]  /*4560*/  PRMT R58, R15.reuse, 0x7771, RZ ;  /* 0x000077710f3a7816 */ /* 0x040fe400000000ff */
[----:B------:R-:W-:Y:S02]  /*4570*/  PRMT R61, R15, 0x7770, RZ ;  /* 0x000077700f3d7816 */ /* 0x000fe400000000ff */
[C---:B------:R-:W-:Y:S02]  /*4580*/  PRMT R55, R13.reuse, 0x7773, RZ ;  /* 0x000077730d377816 */ /* 0x040fe400000000ff */
[C---:B------:R-:W-:Y:S02]  /*4590*/  PRMT R56, R13.reuse, 0x7772, RZ ;  /* 0x000077720d387816 */ /* 0x040fe400000000ff */
[----:B0-----:R-:W-:-:S02]  /*45a0*/  PRMT R3, R13, 0x7771, RZ ;  /* 0x000077710d037816 */ /* 0x001fc400000000ff */
[----:B------:R-:W-:Y:S02]  /*45b0*/  PRMT R57, R13, 0x7770, RZ ;  /* 0x000077700d397816 */ /* 0x000fe400000000ff */
[C---:B------:R-:W-:Y:S02]  /*45c0*/  PRMT R14, R12.reuse, 0x7773, RZ ;  /* 0x000077730c0e7816 */ /* 0x040fe400000000ff */
[----:B---3--:R-:W-:Y:S02]  /*45d0*/  SHF.R.U32.HI R62, RZ, 0x8, R10 ;  /* 0x00000008ff3e7819 */ /* 0x008fe4000001160a */
[C---:B------:R-:W-:Y:S02]  /*45e0*/  PRMT R15, R12.reuse, 0x7772, RZ ;  /* 0x000077720c0f7816 */ /* 0x040fe400000000ff */
[C---:B------:R-:W-:Y:S02]  /*45f0*/  PRMT R2, R12.reuse, 0x7771, RZ ;  /* 0x000077710c027816 */ /* 0x040fe400000000ff */
[----:B------:R-:W-:-:S02]  /*4600*/  PRMT R59, R12, 0x7770, RZ ;  /* 0x000077700c3b7816 */ /* 0x000fc400000000ff */
[--C-:B------:R-:W-:Y:S02]  /*4610*/  SHF.R.U32.HI R12, RZ, 0x10, R10.reuse ;  /* 0x00000010ff0c7819 */ /* 0x100fe4000001160a */
[----:B------:R-:W-:Y:S02]  /*4620*/  LOP3.LUT R11, R11, R10, RZ, 0x3c, !PT ;  /* 0x0000000a0b0b7212 */ /* 0x000fe400078e3cff */
[----:B------:R-:W-:Y:S02]  /*4630*/  SHF.R.U32.HI R65, RZ, 0x18, R10 ;  /* 0x00000018ff417819 */ /* 0x000fe4000001160a */
[----:B------:R-:W-:Y:S02]  /*4640*/  LOP3.LUT R13, R7, R62, RZ, 0x3c, !PT ;  /* 0x0000003e070d7212 */ /* 0x000fe400078e3cff */
[--C-:B----4-:R-:W-:Y:S02]  /*4650*/  SHF.R.U32.HI R63, RZ, 0x10, R9.reuse ;  /* 0x00000010ff3f7819 */ /* 0x110fe40000011609 */
[----:B------:R-:W-:-:S02]  /*4660*/  SHF.R.U32.HI R7, RZ, 0x8, R9 ;  /* 0x00000008ff077819 */ /* 0x000fc40000011609 */
[----:B------:R-:W-:Y:S02]  /*4670*/  LOP3.LUT R10, R60, R9, RZ, 0x3c, !PT ;  /* 0x000000093c0a7212 */ /* 0x000fe400078e3cff */
[----:B------:R-:W-:Y:S02]  /*4680*/  SHF.R.U32.HI R62, RZ, 0x18, R9 ;  /* 0x00000018ff3e7819 */ /* 0x000fe40000011609 */
[----:B-----5:R-:W-:Y:S02]  /*4690*/  SHF.R.U32.HI R9, RZ, 0x8, R0 ;  /* 0x00000008ff097819 */ /* 0x020fe40000011600 */
[----:B------:R-:W-:Y:S02]  /*46a0*/  LOP3.LUT R55, R55, R12, RZ, 0x3c, !PT ;  /* 0x0000000c37377212 */ /* 0x000fe400078e3cff */
[----:B------:R-:W-:Y:S02]  /*46b0*/  LOP3.LUT R12, R8, R7, RZ, 0x3c, !PT ;  /* 0x00000007080c7212 */ /* 0x000fe400078e3cff */
[----:B------:R-:W-:-:S02]  /*46c0*/  LOP3.LUT R9, R6, R9, RZ, 0x3c, !PT ;  /* 0x0000000906097212 */ /* 0x000fc400078e3cff */
[--C-:B------:R-:W-:Y:S02]  /*46d0*/  SHF.R.U32.HI R60, RZ, 0x10, R0.reuse ;  /* 0x00000010ff3c7819 */ /* 0x100fe40000011600 */
[----:B------:R-:W-:Y:S02]  /*46e0*/  LOP3.LUT R61, R61, R0, RZ, 0x3c, !PT ;  /* 0x000000003d3d7212 */ /* 0x000fe400078e3cff */
[--C-:B------:R-:W-:Y:S02]  /*46f0*/  SHF.R.U32.HI R6, RZ, 0x10, R5.reuse ;  /* 0x00000010ff067819 */ /* 0x100fe40000011605 */
[----:B------:R-:W-:Y:S02]  /*4700*/  SHF.R.U32.HI R7, RZ, 0x8, R5 ;  /* 0x00000008ff077819 */ /* 0x000fe40000011605 */
[----:B------:R-:W-:Y:S02]  /*4710*/  LOP3.LUT R8, R58, R5, RZ, 0x3c, !PT ;  /* 0x000000053a087212 */ /* 0x000fe400078e3cff */
[----:B------:R-:W-:-:S02]  /*4720*/  SHF.R.U32.HI R0, RZ, 0x18, R0 ;  /* 0x00000018ff007819 */ /* 0x000fc40000011600 */
[----:B------:R-:W-:Y:S02]  /*4730*/  SHF.R.U32.HI R5, RZ, 0x18, R5 ;  /* 0x00000018ff057819 */ /* 0x000fe40000011605 */
[----:B------:R-:W-:Y:S02]  /*4740*/  LOP3.LUT R15, R15, R62, RZ, 0x3c, !PT ;  /* 0x0000003e0f0f7212 */ /* 0x000fe400078e3cff */
[----:B------:R-:W-:Y:S02]  /*4750*/  LOP3.LUT R57, R57, R60, RZ, 0x3c, !PT ;  /* 0x0000003c39397212 */ /* 0x000fe400078e3cff */
[----:B------:R-:W-:Y:S02]  /*4760*/  LOP3.LUT R14, R14, R65, RZ, 0x3c, !PT ;  /* 0x000000410e0e7212 */ /* 0x000fe400078e3cff */
[----:B------:R-:W-:Y:S02]  /*4770*/  LOP3.LUT R56, R56, R63, RZ, 0x3c, !PT ;  /* 0x0000003f38387212 */ /* 0x000fe400078e3cff */
[----:B------:R-:W-:-:S02]  /*4780*/  LOP3.LUT R58, R3, R6, RZ, 0x3c, !PT ;  /* 0x00000006033a7212 */ /* 0x000fc400078e3cff */
[----:B------:R-:W-:Y:S02]  /*4790*/  LOP3.LUT R62, R4, R7, RZ, 0x3c, !PT ;  /* 0x00000007043e7212 */ /* 0x000fe400078e3cff */
[----:B------:R-:W-:Y:S02]  /*47a0*/  LOP3.LUT R59, R59, R0, RZ, 0x3c, !PT ;  /* 0x000000003b3b7212 */ /* 0x000fe400078e3cff */
[----:B------:R-:W-:Y:S02]  /*47b0*/  LOP3.LUT R60, R2, R5, RZ, 0x3c, !PT ;  /* 0x00000005023c7212 */ /* 0x000fe400078e3cff */
[----:B------:R-:W-:Y:S02]  /*47c0*/  PRMT R7, R10, 0x3340, R11 ;  /* 0x000033400a077816 */ /* 0x000fe4000000000b */
[----:B------:R-:W-:Y:S02]  /*47d0*/  PRMT R0, R61, 0x3340, R8 ;  /* 0x000033403d007816 */ /* 0x000fe40000000008 */
[----:B------:R-:W-:-:S02]  /*47e0*/  PRMT R6, R12, 0x3340, R13 ;  /* 0x000033400c067816 */ /* 0x000fc4000000000d */
[----:B------:R-:W-:Y:S02]  /*47f0*/  PRMT R3, R9, 0x3340, R62 ;  /* 0x0000334009037816 */ /* 0x000fe4000000003e */
[----:B------:R-:W-:Y:S02]  /*4800*/  PRMT R5, R56, 0x3340, R55 ;  /* 0x0000334038057816 */ /* 0x000fe40000000037 */
[----:B------:R-:W-:Y:S02]  /*4810*/  PRMT R2, R57, 0x3340, R58 ;  /* 0x0000334039027816 */ /* 0x000fe4000000003a */
[----:B------:R-:W-:Y:S02]  /*4820*/  PRMT R4, R15, 0x3340, R14 ;  /* 0x000033400f047816 */ /* 0x000fe4000000000e */
[----:B------:R-:W-:Y:S02]  /*4830*/  PRMT R63, R59, 0x3340, R60 ;  /* 0x000033403b3f7816 */ /* 0x000fe4000000003c */
[----:B------:R-:W-:-:S02]  /*4840*/  PRMT R7, R0, 0x5410, R7 ;  /* 0x0000541000077816 */ /* 0x000fc40000000007 */
[----:B------:R-:W-:Y:S02]  /*4850*/  PRMT R6, R3, 0x5410, R6 ;  /* 0x0000541003067816 */ /* 0x000fe40000000006 */
[----:B------:R-:W-:Y:S02]  /*4860*/  PRMT R5, R2, 0x5410, R5 ;  /* 0x0000541002057816 */ /* 0x000fe40000000005 */
[----:B------:R-:W-:Y:S02]  /*4870*/  PRMT R4, R63, 0x5410, R4 ;  /* 0x000054103f047816 */ /* 0x000fe40000000004 */
[----:B------:R-:W-:Y:S02]  /*4880*/  PRMT R0, R8, 0x7610, R0 ;  /* 0x0000761008007816 */ /* 0x000fe40000000000 */
[----:B------:R-:W-:Y:S01]  /*4890*/  PRMT R8, R11, 0x7610, R8 ;  /* 0x000076100b087816 */ /* 0x000fe20000000008 */
[----:B------:R0:W-:Y:S01]  /*48a0*/  STL.128 [R1], R4 ;  /* 0x0000000401007387 */ /* 0x0001e20000100c00 */
[----:B------:R-:W-:-:S02]  /*48b0*/  PRMT R11, R9, 0x7610, R11 ;  /* 0x00007610090b7816 */ /* 0x000fc4000000000b */
[----:B------:R-:W-:Y:S02]  /*48c0*/  PRMT R9, R13, 0x7610, R9 ;  /* 0x000076100d097816 */ /* 0x000fe40000000009 */
[----:B------:R-:W-:Y:S02]  /*48d0*/  PRMT R3, R10, 0x7610, R3 ;  /* 0x000076100a037816 */ /* 0x000fe40000000003 */
[----:B------:R-:W-:Y:S02]  /*48e0*/  PRMT R13, R57, 0x7610, R13 ;  /* 0x00007610390d7816 */ /* 0x000fe4000000000d */
[----:B------:R-:W-:Y:S02]  /*48f0*/  PRMT R2, R61, 0x7610, R2 ;  /* 0x000076103d027816 */ /* 0x000fe40000000002 */
[----:B------:R-:W-:Y:S02]  /*4900*/  PRMT R10, R62, 0x7610, R10 ;  /* 0x000076103e0a7816 */ /* 0x000fe4000000000a */
[----:B------:R-:W-:-:S02]  /*4910*/  PRMT R57, R59, 0x7610, R57 ;  /* 0x000076103b397816 */ /* 0x000fc40000000039 */
[----:B0-----:R-:W-:Y:S02]  /*4920*/  PRMT R4, R58, 0x7610, R4 ;  /* 0x000076103a047816 */ /* 0x001fe40000000004 */
[----:B------:R-:W-:Y:S02]  /*4930*/  PRMT R7, R60, 0x7610, R7 ;  /* 0x000076103c077816 */ /* 0x000fe40000000007 */
[----:B------:R-:W-:Y:S01]  /*4940*/  PRMT R6, R15, 0x7610, R6 ;  /* 0x000076100f067816 */ /* 0x000fe20000000006 */
[----:B------:R-:W-:Y:S06]  /*4950*/  @P2 BRA `(.L_x_1) ;  /* 0xffffffdc00c02947 */ /* 0x000fec000383ffff */
[----:B------:R-:W0:Y:S01]  /*4960*/  S2R R5, SR_TID.X ;  /* 0x0000000000057919 */ /* 0x000e220000002100 */
[----:B------:R-:W0:Y:S01]  /*4970*/  S2UR UR6, SR_CTAID.X ;  /* 0x00000000000679c3 */ /* 0x000e220000002500 */
[----:B------:R-:W1:Y:S01]  /*4980*/  LDCU.64 UR4, c[0x0][0x3a0] ;  /* 0x00007400ff0477ac */ /* 0x000e620008000a00 */
[----:B------:R-:W2:Y:S06]  /*4990*/  LDCU.128 UR8, c[0x0][0x380] ;  /* 0x00007000ff0877ac */ /* 0x000eac0008000c00 */
[----:B------:R-:W0:Y:S01]  /*49a0*/  LDC R20, c[0x0][0x360] ;  /* 0x0000d800ff147b82 */ /* 0x000e220000000800 */
[----:B------:R-:W3:Y:S07]  /*49b0*/  LDCU.64 UR12, c[0x0][0x358] ;  /* 0x00006b00ff0c77ac */ /* 0x000eee0008000a00 */
[----:B------:R-:W3:Y:S01]  /*49c0*/  LDC.64 R24, c[0x0][0x390] ;  /* 0x0000e400ff187b82 */ /* 0x000ee20000000a00 */
[----:B0-----:R-:W-:Y:S01]  /*49d0*/  IMAD R20, R20, UR6, R5 ;  /* 0x0000000614147c24 */ /* 0x001fe2000f8e0205 */
[----:B-1----:R-:W-:-:S02]  /*49e0*/  USHF.L.U32 UR6, UR4, 0x4, URZ ;  /* 0x0000000404067899 */ /* 0x002fc400080006ff */
[----:B------:R-:W-:Y:S01]  /*49f0*/  USHF.L.U64.HI UR4, UR4, 0x4, UR5 ;  /* 0x0000000404047899 */ /* 0x000fe20008010205 */
[----:B------:R-:W-:Y:S01]  /*4a00*/  IMAD.WIDE.U32 R20, R20, 0x10, RZ ;  /* 0x0000001014147825 */ /* 0x000fe200078e00ff */
[----:B---3--:R-:W3:Y:S02]  /*4a10*/  LDG.E R23, desc[UR12][R24.64+0xa0] ;  /* 0x0000a00c18177981 */ /* 0x008ee4000c1e1900 */
[C---:B------:R-:W-:Y:S02]  /*4a20*/  ISETP.GE.U32.AND P0, PT, R20.reuse, UR6, PT ;  /* 0x0000000614007c0c */ /* 0x040fe4000bf06070 */
[----:B--2---:R-:W-:Y:S02]  /*4a30*/  IADD3 R18, P1, PT, R20, UR8, RZ ;  /* 0x0000000814127c10 */ /* 0x004fe4000ff3e0ff */
[C---:B------:R-:W-:Y:S02]  /*4a40*/  ISETP.GE.U32.AND.EX P0, PT, R21.reuse, UR4, PT, P0 ;  /* 0x0000000415007c0c */ /* 0x040fe4000bf06100 */
[----:B------:R-:W-:-:S11]  /*4a50*/  IADD3.X R19, PT, PT, R21, UR9, RZ, P1, !PT ;  /* 0x0000000915137c10 */ /* 0x000fd60008ffe4ff */
[----:B------:R-:W2:Y:S01]  /*4a60*/  @!P0 LDG.E.U8 R15, desc[UR12][R18.64] ;  /* 0x0000000c120f8981 */ /* 0x000ea2000c1e1100 */
[----:B------:R-:W-:-:S04]  /*4a70*/  LOP3.LUT R57, R57, 0xff, RZ, 0xc0, !PT ;  /* 0x000000ff39397812 */ /* 0x000fc800078ec0ff */
[----:B------:R-:W0:Y:S01]  /*4a80*/  LDC.U8 R5, c[0x3][R57] ;  /* 0x00c0000039057b82 */ /* 0x000e220000000000 */
[----:B------:R-:W-:-:S04]  /*4a90*/  IADD3 R16, P2, PT, R20, 0x1, RZ ;  /* 0x0000000114107810 */ /* 0x000fc80007f5e0ff */
[----:B------:R-:W-:Y:S01]  /*4aa0*/  ISETP.GE.U32.AND P1, PT, R16, UR6, PT ;  /* 0x0000000610007c0c */ /* 0x000fe2000bf26070 */
[----:B------:R-:W-:-:S05]  /*4ab0*/  IMAD.X R16, RZ, RZ, R21, P2 ;  /* 0x000000ffff107224 */ /* 0x000fca00010e0615 */
[----:B------:R-:W-:Y:S02]  /*4ac0*/  ISETP.GE.U32.AND.EX P1, PT, R16, UR4, PT, P1 ;  /* 0x0000000410007c0c */ /* 0x000fe4000bf26110 */
[----:B------:R-:W-:-:S04]  /*4ad0*/  IADD3 R16, P2, PT, R20, UR10, RZ ;  /* 0x0000000a14107c10 */ /* 0x000fc8000ff5e0ff */
[----:B------:R-:W-:Y:S02]  /*4ae0*/  IADD3.X R17, PT, PT, R21, UR11, RZ, P2, !PT ;  /* 0x0000000b15117c10 */ /* 0x000fe400097fe4ff */
[----:B------:R-:W-:Y:S02]  /*4af0*/  LOP3.LUT R30, R4, 0xff, RZ, 0xc0, !PT ;  /* 0x000000ff041e7812 */ /* 0x000fe400078ec0ff */
[----:B---3--:R-:W-:-:S04]  /*4b00*/  SHF.R.U32.HI R22, RZ, 0x18, R23 ;  /* 0x00000018ff167819 */ /* 0x008fc80000011617 */
[----:B0-----:R-:W-:Y:S02]  /*4b10*/  LOP3.LUT R22, R5, R22, RZ, 0x3c, !PT ;  /* 0x0000001605167212 */ /* 0x001fe400078e3cff */
[----:B------:R-:W3:Y:S02]  /*4b20*/  LDG.E R5, desc[UR12][R24.64+0xac] ;  /* 0x0000ac0c18057981 */ /* 0x000ee4000c1e1900 */
[----:B--2---:R-:W-:Y:S02]  /*4b30*/  @!P0 LOP3.LUT R29, R22, R15, RZ, 0x3c, !PT ;  /* 0x0000000f161d8212 */ /* 0x004fe400078e3cff */
[----:B------:R-:W2:Y:S04]  /*4b40*/  LDG.E R22, desc[UR12][R24.64+0xa4] ;  /* 0x0000a40c18167981 */ /* 0x000ea8000c1e1900 */
[----:B------:R0:W4:Y:S04]  /*4b50*/  LDG.E R15, desc[UR12][R24.64+0xa8] ;  /* 0x0000a80c180f7981 */ /* 0x000128000c1e1900 */
[----:B------:R-:W-:Y:S04]  /*4b60*/  @!P0 STG.E.U8 desc[UR12][R16.64], R29 ;  /* 0x0000001d10008986 */ /* 0x000fe8000c10110c */
[----:B------:R-:W5:Y:S01]  /*4b70*/  @!P1 LDG.E.U8 R26, desc[UR12][R18.64+0x1] ;  /* 0x0000010c121a9981 */ /* 0x000f62000c1e1100 */
[----:B------:R-:W1:Y:S01]  /*4b80*/  LDC.U8 R4, c[0x3][R30] ;  /* 0x00c000001e047b82 */ /* 0x000e620000000000 */
[----:B------:R-:W-:-:S04]  /*4b90*/  IADD3 R27, P2, PT, R20, 0x2, RZ ;  /* 0x00000002141b7810 */ /* 0x000fc80007f5e0ff */
[----:B------:R-:W-:Y:S01]  /*4ba0*/  ISETP.GE.U32.AND P0, PT, R27, UR6, PT ;  /* 0x000000061b007c0c */ /* 0x000fe2000bf06070 */
[----:B------:R-:W-:Y:S01]  /*4bb0*/  IMAD.X R28, RZ, RZ, R21, P2 ;  /* 0x000000ffff1c7224 */ /* 0x000fe200010e0615 */
[----:B------:R-:W-:-:S04]  /*4bc0*/  PRMT R27, R23, 0x7632, R27 ;  /* 0x00007632171b7816 */ /* 0x000fc8000000001b */
[----:B------:R-:W-:Y:S02]  /*4bd0*/  ISETP.GE.U32.AND.EX P0, PT, R28, UR4, PT, P0 ;  /* 0x000000041c007c0c */ /* 0x000fe4000bf06100 */
[----:B-1----:R-:W-:-:S04]  /*4be0*/  LOP3.LUT R27, R4, R27, RZ, 0x3c, !PT ;  /* 0x0000001b041b7212 */ /* 0x002fc800078e3cff */
[----:B-----5:R-:W-:-:S05]  /*4bf0*/  @!P1 LOP3.LUT R27, R27, R26, RZ, 0x3c, !PT ;  /* 0x0000001a1b1b9212 */ /* 0x020fca00078e3cff */
[----:B------:R1:W-:Y:S04]  /*4c00*/  @!P1 STG.E.U8 desc[UR12][R16.64+0x1], R27 ;  /* 0x0000011b10009986 */ /* 0x0003e8000c10110c */
[----:B------:R-:W5:Y:S01]  /*4c10*/  @!P0 LDG.E.U8 R24, desc[UR12][R18.64+0x2] ;  /* 0x0000020c12188981 */ /* 0x000f62000c1e1100 */
[----:B------:R-:W-:-:S04]  /*4c20*/  LOP3.LUT R28, R12, 0xff, RZ, 0xc0, !PT ;  /* 0x000000ff0c1c7812 */ /* 0x000fc800078ec0ff */
[----:B------:R-:W3:Y:S01]  /*4c30*/  LDC.U8 R4, c[0x3][R28] ;  /* 0x00c000001c047b82 */ /* 0x000ee20000000000 */
[----:B------:R-:W-:-:S04]  /*4c40*/  IADD3 R12, P2, PT, R20, 0x3, RZ ;  /* 0x00000003140c7810 */ /* 0x000fc80007f5e0ff */
[----:B------:R-:W-:Y:S01]  /*4c50*/  ISETP.GE.U32.AND P1, PT, R12, UR6, PT ;  /* 0x000000060c007c0c */ /* 0x000fe2000bf26070 */
[----:B------:R-:W-:Y:S01]  /*4c60*/  IMAD.X R12, RZ, RZ, R21, P2 ;  /* 0x000000ffff0c7224 */ /* 0x000fe200010e0615 */
[----:B0-----:R-:W-:-:S04]  /*4c70*/  SHF.R.U32.HI R25, RZ, 0x8, R23 ;  /* 0x00000008ff197819 */ /* 0x001fc80000011617 */
[----:B------:R-:W-:Y:S02]  /*4c80*/  ISETP.GE.U32.AND.EX P1, PT, R12, UR4, PT, P1 ;  /* 0x000000040c007c0c */ /* 0x000fe4000bf26110 */
[----:B---3--:R-:W-:-:S04]  /*4c90*/  LOP3.LUT R25, R4, R25, RZ, 0x3c, !PT ;  /* 0x0000001904197212 */ /* 0x008fc800078e3cff */
[----:B-----5:R-:W-:-:S05]  /*4ca0*/  @!P0 LOP3.LUT R25, R25, R24, RZ, 0x3c, !PT ;  /* 0x0000001819198212 */ /* 0x020fca00078e3cff */
[----:B------:R0:W-:Y:S04]  /*4cb0*/  @!P0 STG.E.U8 desc[UR12][R16.64+0x2], R25 ;  /* 0x0000021910008986 */ /* 0x0001e8000c10110c */
[----:B------:R-:W3:Y:S01]  /*4cc0*/  @!P1 LDG.E.U8 R12, desc[UR12][R18.64+0x3] ;  /* 0x0000030c120c9981 */ /* 0x000ee2000c1e1100 */
[----:B------:R-:W-:-:S04]  /*4cd0*/  LOP3.LUT R26, R8, 0xff, RZ, 0xc0, !PT ;  /* 0x000000ff081a7812 */ /* 0x000fc800078ec0ff */
[----:B------:R-:W5:Y:S01]  /*4ce0*/  LDC.U8 R4, c[0x3][R26] ;  /* 0x00c000001a047b82 */ /* 0x000f620000000000 */
[----:B------:R-:W-:-:S04]  /*4cf0*/  IADD3 R24, P2, PT, R20, 0x4, RZ ;  /* 0x0000000414187810 */ /* 0x000fc80007f5e0ff */
[----:B------:R-:W-:Y:S01]  /*4d00*/  ISETP.GE.U32.AND P0, PT, R24, UR6, PT ;  /* 0x0000000618007c0c */ /* 0x000fe2000bf06070 */
[----:B------:R-:W-:-:S05]  /*4d10*/  IMAD.X R24, RZ, RZ, R21, P2 ;  /* 0x000000ffff187224 */ /* 0x000fca00010e0615 */
[----:B------:R-:W-:Y:S02]  /*4d20*/  ISETP.GE.U32.AND.EX P0, PT, R24, UR4, PT, P0 ;  /* 0x0000000418007c0c */ /* 0x000fe4000bf06100 */
[----:B-----5:R-:W-:-:S04]  /*4d30*/  LOP3.LUT R23, R4, R23, RZ, 0x3c, !PT ;  /* 0x0000001704177212 */ /* 0x020fc800078e3cff */
[----:B---3--:R-:W-:-:S05]  /*4d40*/  @!P1 LOP3.LUT R23, R23, R12, RZ, 0x3c, !PT ;  /* 0x0000000c17179212 */ /* 0x008fca00078e3cff */
[----:B------:R3:W-:Y:S04]  /*4d50*/  @!P1 STG.E.U8 desc[UR12][R16.64+0x3], R23 ;  /* 0x0000031710009986 */ /* 0x0007e8000c10110c */
[----:B------:R-:W0:Y:S01]  /*4d60*/  @!P0 LDG.E.U8 R12, desc[UR12][R18.64+0x4] ;  /* 0x0000040c120c8981 */ /* 0x000e22000c1e1100 */
[----:B-1----:R-:W-:-:S04]  /*4d70*/  LOP3.LUT R27, R7, 0xff, RZ, 0xc0, !PT ;  /* 0x000000ff071b7812 */ /* 0x002fc800078ec0ff */
[----:B------:R-:W1:Y:S01]  /*4d80*/  LDC.U8 R4, c[0x3][R27] ;  /* 0x00c000001b047b82 */ /* 0x000e620000000000 */
[----:B------:R-:W-:-:S04]  /*4d90*/  IADD3 R7, P2, PT, R20, 0x5, RZ ;  /* 0x0000000514077810 */ /* 0x000fc80007f5e0ff */
[----:B------:R-:W-:Y:S01]  /*4da0*/  ISETP.GE.U32.AND P1, PT, R7, UR6, PT ;  /* 0x0000000607007c0c */ /* 0x000fe2000bf26070 */
[----:B------:R-:W-:Y:S01]  /*4db0*/  IMAD.X R24, RZ, RZ, R21, P2 ;  /* 0x000000ffff187224 */ /* 0x000fe200010e0615 */
[----:B--2---:R-:W-:-:S04]  /*4dc0*/  SHF.R.U32.HI R7, RZ, 0x18, R22 ;  /* 0x00000018ff077819 */ /* 0x004fc80000011616 */
[----:B------:R-:W-:Y:S02]  /*4dd0*/  ISETP.GE.U32.AND.EX P1, PT, R24, UR4, PT, P1 ;  /* 0x0000000418007c0c */ /* 0x000fe4000bf26110 */
[----:B-1----:R-:W-:-:S04]  /*4de0*/  LOP3.LUT R7, R4, R7, RZ, 0x3c, !PT ;  /* 0x0000000704077212 */ /* 0x002fc800078e3cff */
[----:B0-----:R-:W-:-:S05]  /*4df0*/  @!P0 LOP3.LUT R25, R7, R12, RZ, 0x3c, !PT ;  /* 0x0000000c07198212 */ /* 0x001fca00078e3cff */
[----:B------:R0:W-:Y:S04]  /*4e00*/  @!P0 STG.E.U8 desc[UR12][R16.64+0x4], R25 ;  /* 0x0000041910008986 */ /* 0x0001e8000c10110c */
[----:B------:R-:W2:Y:S01]  /*4e10*/  @!P1 LDG.E.U8 R12, desc[UR12][R18.64+0x5] ;  /* 0x0000050c120c9981 */ /* 0x000ea2000c1e1100 */
[----:B------:R-:W-:-:S04]  /*4e20*/  LOP3.LUT R56, R56, 0xff, RZ, 0xc0, !PT ;  /* 0x000000ff38387812 */ /* 0x000fc800078ec0ff */
[----:B------:R-:W1:Y:S01]  /*4e30*/  LDC.U8 R4, c[0x3][R56] ;  /* 0x00c0000038047b82 */ /* 0x000e620000000000 */
[----:B------:R-:W-:-:S04]  /*4e40*/  IADD3 R7, P2, PT, R20, 0x6, RZ ;  /* 0x0000000614077810 */ /* 0x000fc80007f5e0ff */
[----:B------:R-:W-:Y:S01]  /*4e50*/  ISETP.GE.U32.AND P0, PT, R7, UR6, PT ;  /* 0x0000000607007c0c */ /* 0x000fe2000bf06070 */
[----:B---3--:R-:W-:Y:S01]  /*4e60*/  IMAD.X R23, RZ, RZ, R21, P2 ;  /* 0x000000ffff177224 */ /* 0x008fe200010e0615 */
[----:B------:R-:W-:-:S04]  /*4e70*/  PRMT R7, R22, 0x7632, R7 ;  /* 0x0000763216077816 */ /* 0x000fc80000000007 */
[----:B------:R-:W-:Y:S02]  /*4e80*/  ISETP.GE.U32.AND.EX P0, PT, R23, UR4, PT, P0 ;  /* 0x0000000417007c0c */ /* 0x000fe4000bf06100 */
[----:B-1----:R-:W-:-:S04]  /*4e90*/  LOP3.LUT R7, R4, R7, RZ, 0x3c, !PT ;  /* 0x0000000704077212 */ /* 0x002fc800078e3cff */
[----:B--2---:R-:W-:-:S05]  /*4ea0*/  @!P1 LOP3.LUT R23, R7, R12, RZ, 0x3c, !PT ;  /* 0x0000000c07179212 */ /* 0x004fca00078e3cff */
[----:B------:R1:W-:Y:S04]  /*4eb0*/  @!P1 STG.E.U8 desc[UR12][R16.64+0x5], R23 ;  /* 0x0000051710009986 */ /* 0x0003e8000c10110c */
[----:B------:R-:W0:Y:S01]  /*4ec0*/  @!P0 LDG.E.U8 R12, desc[UR12][R18.64+0x6] ;  /* 0x0000060c120c8981 */ /* 0x000e22000c1e1100 */
[----:B------:R-:W-:-:S04]  /*4ed0*/  LOP3.LUT R26, R9, 0xff, RZ, 0xc0, !PT ;  /* 0x000000ff091a7812 */ /* 0x000fc800078ec0ff */
[----:B------:R-:W2:Y:S01]  /*4ee0*/  LDC.U8 R4, c[0x3][R26] ;  /* 0x00c000001a047b82 */ /* 0x000ea20000000000 */
[----:B------:R-:W-:-:S04]  /*4ef0*/  IADD3 R7, P2, PT, R20, 0x7, RZ ;  /* 0x0000000714077810 */ /* 0x000fc80007f5e0ff */
[----:B------:R-:W-:Y:S01]  /*4f00*/  ISETP.GE.U32.AND P1, PT, R7, UR6, PT ;  /* 0x0000000607007c0c */ /* 0x000fe2000bf26070 */
[----:B------:R-:W-:Y:S01]  /*4f10*/  IMAD.X R24, RZ, RZ, R21, P2 ;  /* 0x000000ffff187224 */ /* 0x000fe200010e0615 */
[----:B------:R-:W-:-:S04]  /*4f20*/  SHF.R.U32.HI R7, RZ, 0x8, R22 ;  /* 0x00000008ff077819 */ /* 0x000fc80000011616 */
[----:B------:R-:W-:Y:S02]  /*4f30*/  ISETP.GE.U32.AND.EX P1, PT, R24, UR4, PT, P1 ;  /* 0x0000000418007c0c */ /* 0x000fe4000bf26110 */
[----:B--2---:R-:W-:-:S04]  /*4f40*/  LOP3.LUT R7, R4, R7, RZ, 0x3c, !PT ;  /* 0x0000000704077212 */ /* 0x004fc800078e3cff */
[----:B0-----:R-:W-:-:S05]  /*4f50*/  @!P0 LOP3.LUT R25, R7, R12, RZ, 0x3c, !PT ;  /* 0x0000000c07198212 */ /* 0x001fca00078e3cff */
[----:B------:R0:W-:Y:S04]  /*4f60*/  @!P0 STG.E.U8 desc[UR12][R16.64+0x6], R25 ;  /* 0x0000061910008986 */ /* 0x0001e8000c10110c */
[----:B------:R-:W1:Y:S01]  /*4f70*/  @!P1 LDG.E.U8 R4, desc[UR12][R18.64+0x7] ;  /* 0x0000070c12049981 */ /* 0x000e62000c1e1100 */
[----:B------:R-:W-:-:S04]  /*4f80*/  LOP3.LUT R12, R2, 0xff, RZ, 0xc0, !PT ;  /* 0x000000ff020c7812 */ /* 0x000fc800078ec0ff */
[----:B------:R-:W2:Y:S01]  /*4f90*/  LDC.U8 R7, c[0x3][R12] ;  /* 0x00c000000c077b82 */ /* 0x000ea20000000000 */
[----:B------:R-:W-:-:S04]  /*4fa0*/  IADD3 R2, P2, PT, R20, 0x8, RZ ;  /* 0x0000000814027810 */ /* 0x000fc80007f5e0ff */
[----:B------:R-:W-:Y:S01]  /*4fb0*/  ISETP.GE.U32.AND P0, PT, R2, UR6, PT ;  /* 0x0000000602007c0c */ /* 0x000fe2000bf06070 */
[----:B------:R-:W-:-:S05]  /*4fc0*/  IMAD.X R2, RZ, RZ, R21, P2 ;  /* 0x000000ffff027224 */ /* 0x000fca00010e0615 */
[----:B------:R-:W-:Y:S02]  /*4fd0*/  ISETP.GE.U32.AND.EX P0, PT, R2, UR4, PT, P0 ;  /* 0x0000000402007c0c */ /* 0x000fe4000bf06100 */
[----:B--2---:R-:W-:-:S04]  /*4fe0*/  LOP3.LUT R7, R7, R22, RZ, 0x3c, !PT ;  /* 0x0000001607077212 */ /* 0x004fc800078e3cff */
[----:B-1----:R-:W-:-:S05]  /*4ff0*/  @!P1 LOP3.LUT R23, R7, R4, RZ, 0x3c, !PT ;  /* 0x0000000407179212 */ /* 0x002fca00078e3cff */
[----:B------:R1:W-:Y:S04]  /*5000*/  @!P1 STG.E.U8 desc[UR12][R16.64+0x7], R23 ;  /* 0x0000071710009986 */ /* 0x0003e8000c10110c */
[----:B------:R-:W0:Y:S01]  /*5010*/  @!P0 LDG.E.U8 R4, desc[UR12][R18.64+0x8] ;  /* 0x0000080c12048981 */ /* 0x000e22000c1e1100 */
[----:B------:R-:W-:-:S04]  /*5020*/  LOP3.LUT R22, R6, 0xff, RZ, 0xc0, !PT ;  /* 0x000000ff06167812 */ /* 0x000fc800078ec0ff */
[----:B------:R-:W2:Y:S01]  /*5030*/  LDC.U8 R2, c[0x3][R22] ;  /* 0x00c0000016027b82 */ /* 0x000ea20000000000 */
[----:B------:R-:W-:-:S04]  /*5040*/  IADD3 R6, P2, PT, R20, 0x9, RZ ;  /* 0x0000000914067810 */ /* 0x000fc80007f5e0ff */
[----:B------:R-:W-:Y:S01]  /*5050*/  ISETP.GE.U32.AND P1, PT, R6, UR6, PT ;  /* 0x0000000606007c0c */ /* 0x000fe2000bf26070 */
[----:B------:R-:W-:Y:S01]  /*5060*/  IMAD.X R6, RZ, RZ, R21, P2 ;  /* 0x000000ffff067224 */ /* 0x000fe200010e0615 */
[----:B----4-:R-:W-:-:S04]  /*5070*/  SHF.R.U32.HI R7, RZ, 0x18, R15 ;  /* 0x00000018ff077819 */ /* 0x010fc8000001160f */
[----:B------:R-:W-:Y:S02]  /*5080*/  ISETP.GE.U32.AND.EX P1, PT, R6, UR4, PT, P1 ;  /* 0x0000000406007c0c */ /* 0x000fe4000bf26110 */
[----:B--2---:R-:W-:-:S04]  /*5090*/  LOP3.LUT R7, R2, R7, RZ, 0x3c, !PT ;  /* 0x0000000702077212 */ /* 0x004fc800078e3cff */
[----:B0-----:R-:W-:-:S05]  /*50a0*/  @!P0 LOP3.LUT R25, R7, R4, RZ, 0x3c, !PT ;  /* 0x0000000407198212 */ /* 0x001fca00078e3cff */
[----:B------:R-:W-:Y:S04]  /*50b0*/  @!P0 STG.E.U8 desc[UR12][R16.64+0x8], R25 ;  /* 0x0000081910008986 */ /* 0x000fe8000c10110c */
[----:B------:R-:W1:Y:S01]  /*50c0*/  @!P1 LDG.E.U8 R4, desc[UR12][R18.64+0x9] ;  /* 0x0000090c12049981 */ /* 0x000e62000c1e1100 */
[----:B------:R-:W-:-:S04]  /*50d0*/  LOP3.LUT R55, R55, 0xff, RZ, 0xc0, !PT ;  /* 0x000000ff37377812 */ /* 0x000fc800078ec0ff */
[----:B------:R-:W0:Y:S01]  /*50e0*/  LDC.U8 R2, c[0x3][R55] ;  /* 0x00c0000037027b82 */ /* 0x000e220000000000 */
[----:B------:R-:W-:-:S04]  /*50f0*/  IADD3 R6, P2, PT, R20, 0xa, RZ ;  /* 0x0000000a14067810 */ /* 0x000fc80007f5e0ff */
[----:B------:R-:W-:Y:S01]  /*5100*/  ISETP.GE.U32.AND P0, PT, R6, UR6, PT ;  /* 0x0000000606007c0c */ /* 0x000fe2000bf06070 */
[----:B------:R-:W-:Y:S01]  /*5110*/  IMAD.X R6, RZ, RZ, R21, P2 ;  /* 0x000000ffff067224 */ /* 0x000fe200010e0615 */
[----:B------:R-:W-:-:S04]  /*5120*/  PRMT R7, R15, 0x7632, R7 ;  /* 0x000076320f077816 */ /* 0x000fc80000000007 */
[----:B------:R-:W-:Y:S02]  /*5130*/  ISETP.GE.U32.AND.EX P0, PT, R6, UR4, PT, P0 ;  /* 0x0000000406007c0c */ /* 0x000fe4000bf06100 */
[----:B0-----:R-:W-:-:S04]  /*5140*/  LOP3.LUT R7, R2, R7, RZ, 0x3c, !PT ;  /* 0x0000000702077212 */ /* 0x001fc800078e3cff */
[----:B-1----:R-:W-:-:S05]  /*5150*/  @!P1 LOP3.LUT R23, R7, R4, RZ, 0x3c, !PT ;  /* 0x0000000407179212 */ /* 0x002fca00078e3cff */
[----:B------:R-:W-:Y:S04]  /*5160*/  @!P1 STG.E.U8 desc[UR12][R16.64+0x9], R23 ;  /* 0x0000091710009986 */ /* 0x000fe8000c10110c */
[----:B------:R-:W2:Y:S01]  /*5170*/  @!P0 LDG.E.U8 R4, desc[UR12][R18.64+0xa] ;  /* 0x00000a0c12048981 */ /* 0x000ea2000c1e1100 */
[----:B------:R-:W-:-:S04]  /*5180*/  LOP3.LUT R12, R11, 0xff, RZ, 0xc0, !PT ;  /* 0x000000ff0b0c7812 */ /* 0x000fc800078ec0ff */
[----:B------:R-:W0:Y:S01]  /*5190*/  LDC.U8 R2, c[0x3][R12] ;  /* 0x00c000000c027b82 */ /* 0x000e220000000000 */
[----:B------:R-:W-:-:S04]  /*51a0*/  IADD3 R6, P2, PT, R20, 0xb, RZ ;  /* 0x0000000b14067810 */ /* 0x000fc80007f5e0ff */
[----:B------:R-:W-:Y:S01]  /*51b0*/  ISETP.GE.U32.AND P1, PT, R6, UR6, PT ;  /* 0x0000000606007c0c */ /* 0x000fe2000bf26070 */
[----:B------:R-:W-:Y:S01]  /*51c0*/  IMAD.X R6, RZ, RZ, R21, P2 ;  /* 0x000000ffff067224 */ /* 0x000fe200010e0615 */
[----:B------:R-:W-:-:S04]  /*51d0*/  SHF.R.U32.HI R7, RZ, 0x8, R15 ;  /* 0x00000008ff077819 */ /* 0x000fc8000001160f */
[----:B------:R-:W-:Y:S02]  /*51e0*/  ISETP.GE.U32.AND.EX P1, PT, R6, UR4, PT, P1 ;  /* 0x0000000406007c0c */ /* 0x000fe4000bf26110 */
[----:B0-----:R-:W-:-:S04]  /*51f0*/  LOP3.LUT R7, R2, R7, RZ, 0x3c, !PT ;  /* 0x0000000702077212 */ /* 0x001fc800078e3cff */
[----:B--2---:R-:W-:-:S05]  /*5200*/  @!P0 LOP3.LUT R7, R7, R4, RZ, 0x3c, !PT ;  /* 0x0000000407078212 */ /* 0x004fca00078e3cff */
[----:B------:R0:W-:Y:S04]  /*5210*/  @!P0 STG.E.U8 desc[UR12][R16.64+0xa], R7 ;  /* 0x00000a0710008986 */ /* 0x0001e8000c10110c */
[----:B------:R-:W2:Y:S01]  /*5220*/  @!P1 LDG.E.U8 R2, desc[UR12][R18.64+0xb] ;  /* 0x00000b0c12029981 */ /* 0x000ea2000c1e1100 */
[----:B------:R-:W-:-:S04]  /*5230*/  LOP3.LUT R6, R0, 0xff, RZ, 0xc0, !PT ;  /* 0x000000ff00067812 */ /* 0x000fc800078ec0ff */
[----:B------:R-:W1:Y:S01]  /*5240*/  LDC.U8 R0, c[0x3][R6] ;  /* 0x00c0000006007b82 */ /* 0x000e620000000000 */
[----:B------:R-:W-:-:S04]  /*5250*/  IADD3 R4, P2, PT, R20, 0xc, RZ ;  /* 0x0000000c14047810 */ /* 0x000fc80007f5e0ff */
[----:B------:R-:W-:Y:S01]  /*5260*/  ISETP.GE.U32.AND P0, PT, R4, UR6, PT ;  /* 0x0000000604007c0c */ /* 0x000fe2000bf06070 */
[----:B------:R-:W-:-:S05]  /*5270*/  IMAD.X R4, RZ, RZ, R21, P2 ;  /* 0x000000ffff047224 */ /* 0x000fca00010e0615 */
[----:B------:R-:W-:Y:S02]  /*5280*/  ISETP.GE.U32.AND.EX P0, PT, R4, UR4, PT, P0 ;  /* 0x0000000404007c0c */ /* 0x000fe4000bf06100 */
[----:B-1----:R-:W-:-:S04]  /*5290*/  LOP3.LUT R11, R0, R15, RZ, 0x3c, !PT ;  /* 0x0000000f000b7212 */ /* 0x002fc800078e3cff */
[----:B--2---:R-:W-:-:S05]  /*52a0*/  @!P1 LOP3.LUT R11, R11, R2, RZ, 0x3c, !PT ;  /* 0x000000020b0b9212 */ /* 0x004fca00078e3cff */
[----:B------:R1:W-:Y:S04]  /*52b0*/  @!P1 STG.E.U8 desc[UR12][R16.64+0xb], R11 ;  /* 0x00000b0b10009986 */ /* 0x0003e8000c10110c */
[----:B------:R-:W2:Y:S01]  /*52c0*/  @!P0 LDG.E.U8 R2, desc[UR12][R18.64+0xc] ;  /* 0x00000c0c12028981 */ /* 0x000ea2000c1e1100 */
        /* <DEDUP_REMOVED lines=8> */
[----:B--2---:R-:W-:-:S05]  /*5350*/  @!P0 LOP3.LUT R15, R7, R2, RZ, 0x3c, !PT ;  /* 0x00000002070f8212 */ /* 0x004fca00078e3cff */
[----:B------:R0:W-:Y:S04]  /*5360*/  @!P0 STG.E.U8 desc[UR12][R16.64+0xc], R15 ;  /* 0x00000c0f10008986 */ /* 0x0001e8000c10110c */
[----:B------:R-:W1:Y:S01]  /*5370*/  @!P1 LDG.E.U8 R2, desc[UR12][R18.64+0xd] ;  /* 0x00000d0c12029981 */ /* 0x000e62000c1e1100 */
[----:B------:R-:W-:-:S04]  /*5380*/  LOP3.LUT R13, R13, 0xff, RZ, 0xc0, !PT ;  /* 0x000000ff0d0d7812 */ /* 0x000fc800078ec0ff */
[----:B------:R-:W2:Y:S01]  /*5390*/  LDC.U8 R0, c[0x3][R13] ;  /* 0x00c000000d007b82 */ /* 0x000ea20000000000 */
[----:B------:R-:W-:-:S04]  /*53a0*/  IADD3 R4, P2, PT, R20, 0xe, RZ ;  /* 0x0000000e14047810 */ /* 0x000fc80007f5e0ff */
[----:B------:R-:W-:Y:S01]  /*53b0*/  ISETP.GE.U32.AND P0, PT, R4, UR6, PT ;  /* 0x0000000604007c0c */ /* 0x000fe2000bf06070 */
[----:B------:R-:W-:Y:S01]  /*53c0*/  IMAD.X R4, RZ, RZ, R21, P2 ;  /* 0x000000ffff047224 */ /* 0x000fe200010e0615 */
[----:B------:R-:W-:-:S04]  /*53d0*/  PRMT R7, R5, 0x7632, R7 ;  /* 0x0000763205077816 */ /* 0x000fc80000000007 */
[----:B------:R-:W-:Y:S02]  /*53e0*/  ISETP.GE.U32.AND.EX P0, PT, R4, UR4, PT, P0 ;  /* 0x0000000404007c0c */ /* 0x000fe4000bf06100 */
[----:B--2---:R-:W-:-:S04]  /*53f0*/  LOP3.LUT R7, R0, R7, RZ, 0x3c, !PT ;  /* 0x0000000700077212 */ /* 0x004fc800078e3cff */
[----:B-1----:R-:W-:-:S05]  /*5400*/  @!P1 LOP3.LUT R11, R7, R2, RZ, 0x3c, !PT ;  /* 0x00000002070b9212 */ /* 0x002fca00078e3cff */
[----:B------:R0:W-:Y:S04]  /*5410*/  @!P1 STG.E.U8 desc[UR12][R16.64+0xd], R11 ;  /* 0x00000d0b10009986 */ /* 0x0001e8000c10110c */
[----:B------:R-:W2:Y:S01]  /*5420*/  @!P0 LDG.E.U8 R2, desc[UR12][R18.64+0xe] ;  /* 0x00000e0c12028981 */ /* 0x000ea2000c1e1100 */
[----:B------:R-:W-:-:S06]  /*5430*/  LOP3.LUT R0, R10, 0xff, RZ, 0xc0, !PT ;  /* 0x000000ff0a007812 */ /* 0x000fcc00078ec0ff */
[----:B------:R-:W1:Y:S01]  /*5440*/  LDC.U8 R0, c[0x3][R0] ;  /* 0x00c0000000007b82 */ /* 0x000e620000000000 */
[----:B------:R-:W-:-:S05]  /*5450*/  IADD3 R4, P1, PT, R20, 0xf, RZ ;  /* 0x0000000f14047810 */ /* 0x000fca0007f3e0ff */
[----:B------:R-:W-:Y:S01]  /*5460*/  IMAD.X R20, RZ, RZ, R21, P1 ;  /* 0x000000ffff147224 */ /* 0x000fe200008e0615 */
[----:B------:R-:W-:Y:S02]  /*5470*/  ISETP.GE.U32.AND P1, PT, R4, UR6, PT ;  /* 0x0000000604007c0c */ /* 0x000fe4000bf26070 */
[----:B------:R-:W-:Y:S02]  /*5480*/  SHF.R.U32.HI R7, RZ, 0x8, R5 ;  /* 0x00000008ff077819 */ /* 0x000fe40000011605 */
[----:B------:R-:W-:Y:S02]  /*5490*/  ISETP.GE.U32.AND.EX P1, PT, R20, UR4, PT, P1 ;  /* 0x0000000414007c0c */ /* 0x000fe4000bf26110 */
[----:B-1----:R-:W-:-:S04]  /*54a0*/  LOP3.LUT R7, R0, R7, RZ, 0x3c, !PT ;  /* 0x0000000700077212 */ /* 0x002fc800078e3cff */
[----:B--2---:R-:W-:-:S05]  /*54b0*/  @!P0 LOP3.LUT R7, R7, R2, RZ, 0x3c, !PT ;  /* 0x0000000207078212 */ /* 0x004fca00078e3cff */
[----:B------:R0:W-:Y:S02]  /*54c0*/  @!P0 STG.E.U8 desc[UR12][R16.64+0xe], R7 ;  /* 0x00000e0710008986 */ /* 0x0001e4000c10110c */
[----:B------:R-:W-:Y:S05]  /*54d0*/  @P1 EXIT ;  /* 0x000000000000194d */ /* 0x000fea0003800000 */
[----:B------:R-:W1:Y:S02]  /*54e0*/  LDCU.64 UR4, c[0x0][0x358] ;  /* 0x00006b00ff0477ac */ /* 0x000e640008000a00 */
[----:B-1----:R-:W2:Y:S01]  /*54f0*/  LDG.E.U8 R18, desc[UR4][R18.64+0xf] ;  /* 0x00000f0412127981 */ /* 0x002ea2000c1e1100 */
[----:B------:R-:W-:-:S06]  /*5500*/  LOP3.LUT R0, R3, 0xff, RZ, 0xc0, !PT ;  /* 0x000000ff03007812 */ /* 0x000fcc00078ec0ff */
[----:B------:R-:W1:Y:S02]  /*5510*/  LDC.U8 R0, c[0x3][R0] ;  /* 0x00c0000000007b82 */ /* 0x000e640000000000 */
[----:B-1----:R-:W-:-:S04]  /*5520*/  LOP3.LUT R3, R0, R5, RZ, 0x3c, !PT ;  /* 0x0000000500037212 */ /* 0x002fc800078e3cff */
[----:B--2---:R-:W-:-:S05]  /*5530*/  LOP3.LUT R3, R3, R18, RZ, 0x3c, !PT ;  /* 0x0000001203037212 */ /* 0x004fca00078e3cff */
[----:B------:R-:W-:Y:S01]  /*5540*/  STG.E.U8 desc[UR4][R16.64+0xf], R3 ;  /* 0x00000f0310007986 */ /* 0x000fe2000c101104 */
[----:B------:R-:W-:Y:S05]  /*5550*/  EXIT ;  /* 0x000000000000794d */ /* 0x000fea0003800000 */
.L_x_2:
[----:B------:R-:W-:-:S00]  /*5560*/  BRA `(.L_x_2) ;  /* 0xfffffffc00fc7947 */ /* 0x000fc0000383ffff */
[----:B------:R-:W-:-:S00]  /*5570*/  NOP ;  /* 0x0000000000007918 */ /* 0x000fc00000000000 */
        /* <DEDUP_REMOVED lines=8> */
.L_x_3:


//--------------------- .nv.shared.reserved.0     --------------------------
	.section	.nv.shared.reserved.0,"aw",@nobits
	.weak		__nv_reservedSMEM_offset_0_alias
	.size		__nv_reservedSMEM_offset_0_alias, 0, 64
	.other		__nv_reservedSMEM_offset_0_alias,@"STO_CUDA_RESERVED_SHARED STV_DEFAULT"
__nv_reservedSMEM_offset_0_alias:
	.zero		0
	.zero		64


//--------------------- .nv.constant0._Z14aes_ctr_kernelPKhPhPKjS0_y --------------------------
	.section	.nv.constant0._Z14aes_ctr_kernelPKhPhPKjS0_y,"a",@progbits
	.sectionflags	@""
	.align	4
.nv.constant0._Z14aes_ctr_kernelPKhPhPKjS0_y:
	.zero		936


//--------------------- SYMBOLS --------------------------

	.type		.nv.reservedSmem.offset0,@object
	.size		.nv.reservedSmem.offset0,0x4
